// auto-generated by cutlass_sweep.gemm — config: {"arch": "sm_90", "cluster_m": 1, "cluster_n": 1, "dtype": "tf32", "stages": 0, "tile_k": 128, "tile_m": 64, "tile_n": 128}
#include "cutlass/cutlass.h"
#include "cutlass/gemm/collective/collective_builder.hpp"
#include "cutlass/gemm/device/gemm_universal_adapter.h"
#include "cutlass/gemm/kernel/gemm_universal.hpp"
#include "cutlass/epilogue/collective/collective_builder.hpp"

using ElemA = cutlass::tfloat32_t;
using ElemB = cutlass::tfloat32_t;
using ElemCD = cutlass::tfloat32_t;
using Acc  = float;
using TileShape    = cute::Shape<cute::_64, cute::_128, cute::_128>;
using ClusterShape = cute::Shape<cute::_1, cute::_1, cute::_1>;

using CollectiveEpilogue = typename cutlass::epilogue::collective::CollectiveBuilder<
    cutlass::arch::Sm90, cutlass::arch::OpClassTensorOp,
    TileShape, ClusterShape,
    cutlass::epilogue::collective::EpilogueTileAuto,
    Acc, Acc,
    ElemCD, cutlass::layout::RowMajor, 128 / cutlass::sizeof_bits<ElemCD>::value,
    ElemCD, cutlass::layout::RowMajor, 128 / cutlass::sizeof_bits<ElemCD>::value,
    cutlass::epilogue::collective::EpilogueScheduleAuto
  >::CollectiveOp;

using CollectiveMainloop = typename cutlass::gemm::collective::CollectiveBuilder<
    cutlass::arch::Sm90, cutlass::arch::OpClassTensorOp,
    ElemA, cutlass::layout::RowMajor, 128 / cutlass::sizeof_bits<ElemA>::value,
    ElemB, cutlass::layout::ColumnMajor, 128 / cutlass::sizeof_bits<ElemB>::value,
    Acc,
    TileShape, ClusterShape,
    cutlass::gemm::collective::StageCountAutoCarveout<static_cast<int>(sizeof(typename CollectiveEpilogue::SharedStorage))>,
    cutlass::gemm::collective::KernelScheduleAuto
  >::CollectiveOp;

using GemmKernel = cutlass::gemm::kernel::GemmUniversal<
    cute::Shape<int,int,int,int>,
    CollectiveMainloop,
    CollectiveEpilogue
>;
using Gemm = cutlass::gemm::device::GemmUniversalAdapter<GemmKernel>;

// Force the device kernel symbol into the cubin without needing a host main.
auto* _anchor = &cutlass::device_kernel<GemmKernel>;


// ===== COMPILED SASS (sm_90a) =====

	.target	sm_90a

	.elftype	@"ET_EXEC"


//--------------------- .note.nv.tkinfo           --------------------------
	.section	.note.nv.tkinfo,"",@"SHT_NOTE"
	.sectionflags	@"SHF_NOTE_NV_TKINFO"
	.tkinfo
        /*0018*/ 	.word	0x00000002
        /*0030*/ 	.string	""
        /*0030*/ 	.string	"ptxas"
        /*0030*/ 	.string	"Cuda compilation tools, release 13.0, V13.0.88"
        /*0030*/ 	.string	"Build cuda_13.0.r13.0/compiler.36424714_0"
        /*0030*/ 	.string	"-arch sm_90a -m 64 "



//--------------------- .note.nv.cuinfo           --------------------------
	.section	.note.nv.cuinfo,"",@"SHT_NOTE"
	.sectionflags	@"SHF_NOTE_NV_CUINFO"
        /*0018*/ 	.short	0x0002
        /*001a*/ 	.short	0x005a
        /*001c*/ 	.short	0x0082
	.zero		2


//--------------------- .nv.info                  --------------------------
	.section	.nv.info,"",@"SHT_CUDA_INFO"
	.align	4


	//----- nvinfo : EIATTR_REGCOUNT
	.align		4
        /*0000*/ 	.byte	0x04, 0x2f
        /*0002*/ 	.short	(.L_15 - .L_14)
	.align		4
.L_14:
        /*0004*/ 	.word	index@(_ZN7cutlass13device_kernelINS_4gemm6kernel13GemmUniversalIN4cute5tupleIJiiiiEEENS1_10collective13CollectiveMmaINS1_34MainloopSm90TmaGmmaWarpSpecializedILi2ENS5_IJNS4_1CILi1EEESB_SB_EEENS1_32KernelTmaWarpSpecializedPingpongEEENS5_IJNSA_ILi64EEENSA_ILi128EEESG_EEENS_10tfloat32_tENS5_IJlSB_lEEESI_SJ_NS4_8TiledMMAINS4_8MMA_AtomIJNS4_4SM904GMMA30MMA_64x128x8_F32TF32TF32_SS_TNILNSN_7ScaleInE1ELSP_1EEEEEENS4_6LayoutISC_NS5_IJNSA_ILi0EEEST_ST_EEEEENS5_IJNS4_10UnderscoreESW_SW_EEEEENS4_13SM90_TMA_LOADENS4_14ComposedLayoutINS4_7SwizzleILi3ELi4ELi3EEENS4_18smem_ptr_flag_bitsILi32EEENSS_INS5_IJNSA_ILi8EEENSA_ILi32EEEEEENS5_IJS16_SB_EEEEEEEvNS4_8identityESZ_S1A_vS1B_EENS_8epilogue10collective6detail29Sm90TmaWarpSpecializedAdapterINS1E_15DefaultEpilogueISI_SJ_SJ_NS1D_6thread17LinearCombinationISI_Li1EffLNS1I_9ScaleType4KindE0ELNS_15FloatRoundStyleE2ESI_EENS1_15EpilogueDefaultEEEEEvvEEEEvNT_6ParamsE)
        /*0008*/ 	.word	0x000000a8


	//----- nvinfo : EIATTR_FRAME_SIZE
	.align		4
.L_15:
        /*000c*/ 	.byte	0x04, 0x11
        /*000e*/ 	.short	(.L_17 - .L_16)
	.align		4
.L_16:
        /*0010*/ 	.word	index@(_ZN7cutlass13device_kernelINS_4gemm6kernel13GemmUniversalIN4cute5tupleIJiiiiEEENS1_10collective13CollectiveMmaINS1_34MainloopSm90TmaGmmaWarpSpecializedILi2ENS5_IJNS4_1CILi1EEESB_SB_EEENS1_32KernelTmaWarpSpecializedPingpongEEENS5_IJNSA_ILi64EEENSA_ILi128EEESG_EEENS_10tfloat32_tENS5_IJlSB_lEEESI_SJ_NS4_8TiledMMAINS4_8MMA_AtomIJNS4_4SM904GMMA30MMA_64x128x8_F32TF32TF32_SS_TNILNSN_7ScaleInE1ELSP_1EEEEEENS4_6LayoutISC_NS5_IJNSA_ILi0EEEST_ST_EEEEENS5_IJNS4_10UnderscoreESW_SW_EEEEENS4_13SM90_TMA_LOADENS4_14ComposedLayoutINS4_7SwizzleILi3ELi4ELi3EEENS4_18smem_ptr_flag_bitsILi32EEENSS_INS5_IJNSA_ILi8EEENSA_ILi32EEEEEENS5_IJS16_SB_EEEEEEEvNS4_8identityESZ_S1A_vS1B_EENS_8epilogue10collective6detail29Sm90TmaWarpSpecializedAdapterINS1E_15DefaultEpilogueISI_SJ_SJ_NS1D_6thread17LinearCombinationISI_Li1EffLNS1I_9ScaleType4KindE0ELNS_15FloatRoundStyleE2ESI_EENS1_15EpilogueDefaultEEEEEvvEEEEvNT_6ParamsE)
        /*0014*/ 	.word	0x00000000


	//----- nvinfo : EIATTR_MIN_STACK_SIZE
	.align		4
.L_17:
        /*0018*/ 	.byte	0x04, 0x12
        /*001a*/ 	.short	(.L_19 - .L_18)
	.align		4
.L_18:
        /*001c*/ 	.word	index@(_ZN7cutlass13device_kernelINS_4gemm6kernel13GemmUniversalIN4cute5tupleIJiiiiEEENS1_10collective13CollectiveMmaINS1_34MainloopSm90TmaGmmaWarpSpecializedILi2ENS5_IJNS4_1CILi1EEESB_SB_EEENS1_32KernelTmaWarpSpecializedPingpongEEENS5_IJNSA_ILi64EEENSA_ILi128EEESG_EEENS_10tfloat32_tENS5_IJlSB_lEEESI_SJ_NS4_8TiledMMAINS4_8MMA_AtomIJNS4_4SM904GMMA30MMA_64x128x8_F32TF32TF32_SS_TNILNSN_7ScaleInE1ELSP_1EEEEEENS4_6LayoutISC_NS5_IJNSA_ILi0EEEST_ST_EEEEENS5_IJNS4_10UnderscoreESW_SW_EEEEENS4_13SM90_TMA_LOADENS4_14ComposedLayoutINS4_7SwizzleILi3ELi4ELi3EEENS4_18smem_ptr_flag_bitsILi32EEENSS_INS5_IJNSA_ILi8EEENSA_ILi32EEEEEENS5_IJS16_SB_EEEEEEEvNS4_8identityESZ_S1A_vS1B_EENS_8epilogue10collective6detail29Sm90TmaWarpSpecializedAdapterINS1E_15DefaultEpilogueISI_SJ_SJ_NS1D_6thread17LinearCombinationISI_Li1EffLNS1I_9ScaleType4KindE0ELNS_15FloatRoundStyleE2ESI_EENS1_15EpilogueDefaultEEEEEvvEEEEvNT_6ParamsE)
        /*0020*/ 	.word	0x00000000
.L_19:


//--------------------- .nv.compat                --------------------------
	.section	.nv.compat,"",@"SHT_CUDA_COMPAT_INFO"
	.align	4
        /*0000*/ 	.byte	0x02, 0x09, 0x01, 0x00, 0x02, 0x02, 0x04, 0x00, 0x02, 0x05, 0x05, 0x00, 0x03, 0x07, 0x01, 0x01
        /*0010*/ 	.byte	0x02, 0x03, 0x01, 0x00, 0x02, 0x06, 0x01, 0x00, 0x04, 0x0b, 0x08, 0x00, 0x00, 0x00, 0x00, 0x00
        /*0020*/ 	.byte	0x00, 0x00, 0x00, 0x00


//--------------------- .nv.info._ZN7cutlass13device_kernelINS_4gemm6kernel13GemmUniversalIN4cute5tupleIJiiiiEEENS1_10collective13CollectiveMmaINS1_34MainloopSm90TmaGmmaWarpSpecializedILi2ENS5_IJNS4_1CILi1EEESB_SB_EEENS1_32KernelTmaWarpSpecializedPingpongEEENS5_IJNSA_ILi64EEENSA_ILi128EEESG_EEENS_10tfloat32_tENS5_IJlSB_lEEESI_SJ_NS4_8TiledMMAINS4_8MMA_AtomIJNS4_4SM904GMMA30MMA_64x128x8_F32TF32TF32_SS_TNILNSN_7ScaleInE1ELSP_1EEEEEENS4_6LayoutISC_NS5_IJNSA_ILi0EEEST_ST_EEEEENS5_IJNS4_10UnderscoreESW_SW_EEEEENS4_13SM90_TMA_LOADENS4_14ComposedLayoutINS4_7SwizzleILi3ELi4ELi3EEENS4_18smem_ptr_flag_bitsILi32EEENSS_INS5_IJNSA_ILi8EEENSA_ILi32EEEEEENS5_IJS16_SB_EEEEEEEvNS4_8identityESZ_S1A_vS1B_EENS_8epilogue10collective6detail29Sm90TmaWarpSpecializedAdapterINS1E_15DefaultEpilogueISI_SJ_SJ_NS1D_6thread17LinearCombinationISI_Li1EffLNS1I_9ScaleType4KindE0ELNS_15FloatRoundStyleE2ESI_EENS1_15EpilogueDefaultEEEEEvvEEEEvNT_6ParamsE --------------------------
	.section	.nv.info._ZN7cutlass13device_kernelINS_4gemm6kernel13GemmUniversalIN4cute5tupleIJiiiiEEENS1_10collective13CollectiveMmaINS1_34MainloopSm90TmaGmmaWarpSpecializedILi2ENS5_IJNS4_1CILi1EEESB_SB_EEENS1_32KernelTmaWarpSpecializedPingpongEEENS5_IJNSA_ILi64EEENSA_ILi128EEESG_EEENS_10tfloat32_tENS5_IJlSB_lEEESI_SJ_NS4_8TiledMMAINS4_8MMA_AtomIJNS4_4SM904GMMA30MMA_64x128x8_F32TF32TF32_SS_TNILNSN_7ScaleInE1ELSP_1EEEEEENS4_6LayoutISC_NS5_IJNSA_ILi0EEEST_ST_EEEEENS5_IJNS4_10UnderscoreESW_SW_EEEEENS4_13SM90_TMA_LOADENS4_14ComposedLayoutINS4_7SwizzleILi3ELi4ELi3EEENS4_18smem_ptr_flag_bitsILi32EEENSS_INS5_IJNSA_ILi8EEENSA_ILi32EEEEEENS5_IJS16_SB_EEEEEEEvNS4_8identityESZ_S1A_vS1B_EENS_8epilogue10collective6detail29Sm90TmaWarpSpecializedAdapterINS1E_15DefaultEpilogueISI_SJ_SJ_NS1D_6thread17LinearCombinationISI_Li1EffLNS1I_9ScaleType4KindE0ELNS_15FloatRoundStyleE2ESI_EENS1_15EpilogueDefaultEEEEEvvEEEEvNT_6ParamsE,"",@"SHT_CUDA_INFO"
	.sectionflags	@""
	.align	4


	//----- nvinfo : EIATTR_CUDA_API_VERSION
	.align		4
        /*0000*/ 	.byte	0x04, 0x37
        /*0002*/ 	.short	(.L_21 - .L_20)
.L_20:
        /*0004*/ 	.word	0x00000082


	//----- nvinfo : EIATTR_KPARAM_INFO
	.align		4
.L_21:
        /*0008*/ 	.byte	0x04, 0x17
        /*000a*/ 	.short	(.L_23 - .L_22)
.L_22:
        /*000c*/ 	.word	0x00000000
        /*0010*/ 	.short	0x0000
        /*0012*/ 	.short	0x0070
        /*0014*/ 	.byte	0x00, 0xf0, 0x01, 0x10


	//----- nvinfo : EIATTR_SPARSE_MMA_MASK
	.align		4
.L_23:
        /*0018*/ 	.byte	0x03, 0x50
        /*001a*/ 	.short	0x0000


	//----- nvinfo : EIATTR_MAXREG_COUNT
	.align		4
        /*001c*/ 	.byte	0x03, 0x1b
        /*001e*/ 	.short	0x00a8


	//----- nvinfo : EIATTR_NUM_BARRIERS
	.align		4
        /*0020*/ 	.byte	0x02, 0x4c
        /*0022*/ 	.byte	0x01
	.zero		1


	//----- nvinfo : EIATTR_EXTERNS
	.align		4
        /*0024*/ 	.byte	0x04, 0x0f
        /*0026*/ 	.short	(.L_25 - .L_24)


	//   ....[0]....
	.align		4
.L_24:
        /*0028*/ 	.word	index@(__assertfail)


	//----- nvinfo : EIATTR_MERCURY_ISA_VERSION
	.align		4
.L_25:
        /*002c*/ 	.byte	0x03, 0x5f
        /*002e*/ 	.short	0x0101


	//----- nvinfo : EIATTR_INT_WARP_WIDE_INSTR_OFFSETS
	.align		4
        /*0030*/ 	.byte	0x04, 0x31
        /*0032*/ 	.short	(.L_27 - .L_26)


	//   ....[0]....
.L_26:
        /*0034*/ 	.word	0x00000430


	//   ....[1]....
        /*0038*/ 	.word	0x00000450


	//   ....[2]....
        /*003c*/ 	.word	0x000004d0


	//   ....[3]....
        /*0040*/ 	.word	0x000004e0


	//   ....[4]....
        /*0044*/ 	.word	0x000004f0


	//   ....[5]....
        /*0048*/ 	.word	0x00000510


	//   ....[6]....
        /*004c*/ 	.word	0x00000570


	//   ....[7]....
        /*0050*/ 	.word	0x00000590


	//----- nvinfo : EIATTR_COOP_GROUP_MASK_REGIDS
	.align		4
.L_27:
        /*0054*/ 	.byte	0x04, 0x29
        /*0056*/ 	.short	(.L_29 - .L_28)


	//   ....[0]....
.L_28:
        /*0058*/ 	.word	0xffffffff


	//   ....[1]....
        /*005c*/ 	.word	0xffffffff


	//   ....[2]....
        /*0060*/ 	.word	0xffffffff


	//   ....[3]....
        /*0064*/ 	.word	0xffffffff


	//   ....[4]....
        /*0068*/ 	.word	0xffffffff


	//   ....[5]....
        /*006c*/ 	.word	0xffffffff


	//----- nvinfo : EIATTR_COOP_GROUP_INSTR_OFFSETS
	.align		4
.L_29:
        /*0070*/ 	.byte	0x04, 0x28
        /*0072*/ 	.short	(.L_31 - .L_30)


	//   ....[0]....
.L_30:
        /*0074*/ 	.word	0x00000050


	//   ....[1]....
        /*0078*/ 	.word	0x00000080


	//   ....[2]....
        /*007c*/ 	.word	0x00000180


	//   ....[3]....
        /*0080*/ 	.word	0x00000350


	//   ....[4]....
        /*0084*/ 	.word	0x00000390


	//   ....[5]....
        /*0088*/ 	.word	0x000003d0


	//----- nvinfo : EIATTR_REG_RECONFIG
	.align		4
.L_31:
        /*008c*/ 	.byte	0x01, 0x54
	.zero		2


	//----- nvinfo : EIATTR_SYSCALL_OFFSETS
	.align		4
        /*0090*/ 	.byte	0x04, 0x46
        /*0092*/ 	.short	(.L_33 - .L_32)


	//   ....[0]....
.L_32:
        /*0094*/ 	.word	0x00001740


	//----- nvinfo : EIATTR_MBARRIER_INSTR_OFFSETS
	.align		4
.L_33:
        /*0098*/ 	.byte	0x04, 0x39
        /*009a*/ 	.short	(.L_35 - .L_34)


	//   ....[0]....
.L_34:
        /*009c*/ 	.word	0x00000300
        /*00a0*/ 	.word	0x000000ff
        /*00a4*/ 	.word	0x00000000
        /*00a8*/ 	.short	0x0100
        /*00aa*/ 	.byte	0x09
	.zero		1


	//   ....[1]....
        /*00ac*/ 	.word	0x00000310
        /*00b0*/ 	.word	0x000000ff
        /*00b4*/ 	.word	0x00000010
        /*00b8*/ 	.short	0x0100
        /*00ba*/ 	.byte	0x09
	.zero		1


	//   ....[2]....
        /*00bc*/ 	.word	0x00000320
        /*00c0*/ 	.word	0x000000ff
        /*00c4*/ 	.word	0x00000008
        /*00c8*/ 	.short	0x0100
        /*00ca*/ 	.byte	0x09
	.zero		1


	//   ....[3]....
        /*00cc*/ 	.word	0x00000330
        /*00d0*/ 	.word	0x000000ff
        /*00d4*/ 	.word	0x00000018
        /*00d8*/ 	.short	0x0100
        /*00da*/ 	.byte	0x09
	.zero		1


	//   ....[4]....
        /*00dc*/ 	.word	0x000005b0
        /*00e0*/ 	.word	0x000000ff
        /*00e4*/ 	.word	0x00000050
        /*00e8*/ 	.short	0x0100
        /*00ea*/ 	.byte	0x09
	.zero		1


	//   ....[5]....
        /*00ec*/ 	.word	0x000005c0
        /*00f0*/ 	.word	0x000000ff
        /*00f4*/ 	.word	0x00000058
        /*00f8*/ 	.short	0x0100
        /*00fa*/ 	.byte	0x09
	.zero		1


	//   ....[6]....
        /*00fc*/ 	.word	0x00000600
        /*0100*/ 	.word	0x000000ff
        /*0104*/ 	.word	0x00000030
        /*0108*/ 	.short	0x0100
        /*010a*/ 	.byte	0x0a
	.zero		1


	//   ....[7]....
        /*010c*/ 	.word	0x00000620
        /*0110*/ 	.word	0x000000ff
        /*0114*/ 	.word	0x00000038
        /*0118*/ 	.short	0x0100
        /*011a*/ 	.byte	0x0a
	.zero		1


	//   ....[8]....
        /*011c*/ 	.word	0x00000630
        /*0120*/ 	.word	0x000000ff
        /*0124*/ 	.word	0x00000040
        /*0128*/ 	.short	0x0100
        /*012a*/ 	.byte	0x0a
	.zero		1


	//   ....[9]....
        /*012c*/ 	.word	0x00000640
        /*0130*/ 	.word	0x000000ff
        /*0134*/ 	.word	0x00000048
        /*0138*/ 	.short	0x0100
        /*013a*/ 	.byte	0x0a
	.zero		1


	//   ....[10]....
        /*013c*/ 	.word	0x00001600
        /*0140*/ 	.word	0x0000005f
        /*0144*/ 	.word	0xfffffff8
        /*0148*/ 	.short	0x010a
        /*014a*/ 	.byte	0x3f
	.zero		1


	//   ....[11]....
        /*014c*/ 	.word	0x000017d0
        /*0150*/ 	.word	0x00000003
        /*0154*/ 	.word	0x00000000
        /*0158*/ 	.short	0x010a
        /*015a*/ 	.byte	0x3f
	.zero		1


	//   ....[12]....
        /*015c*/ 	.word	0x00001830
        /*0160*/ 	.word	0x00000003
        /*0164*/ 	.word	0x00000000
        /*0168*/ 	.short	0x010a
        /*016a*/ 	.byte	0x3f
	.zero		1


	//   ....[13]....
        /*016c*/ 	.word	0x000020d0
        /*0170*/ 	.word	0x000000ff
        /*0174*/ 	.word	0x00000000
        /*0178*/ 	.short	0x010a
        /*017a*/ 	.byte	0x04
	.zero		1


	//   ....[14]....
        /*017c*/ 	.word	0x00002110
        /*0180*/ 	.word	0x000000ff
        /*0184*/ 	.word	0x00000000
        /*0188*/ 	.short	0x010a
        /*018a*/ 	.byte	0x04
	.zero		1


	//   ....[15]....
        /*018c*/ 	.word	0x000028c0
        /*0190*/ 	.word	0x000000ff
        /*0194*/ 	.word	0x00000000
        /*0198*/ 	.short	0x0101
        /*019a*/ 	.byte	0x04
	.zero		1


	//   ....[16]....
        /*019c*/ 	.word	0x000029b0
        /*01a0*/ 	.word	0x00000063
        /*01a4*/ 	.word	0x00000000
        /*01a8*/ 	.short	0x0101
        /*01aa*/ 	.byte	0x32
	.zero		1


	//   ....[17]....
        /*01ac*/ 	.word	0x00002a70
        /*01b0*/ 	.word	0x000000ff
        /*01b4*/ 	.word	0x00000000
        /*01b8*/ 	.short	0x0101
        /*01ba*/ 	.byte	0x04
	.zero		1


	//   ....[18]....
        /*01bc*/ 	.word	0x00002ac0
        /*01c0*/ 	.word	0x0000005f
        /*01c4*/ 	.word	0x00000008
        /*01c8*/ 	.short	0x010a
        /*01ca*/ 	.byte	0x3f
	.zero		1


	//   ....[19]....
        /*01cc*/ 	.word	0x00006ba0
        /*01d0*/ 	.word	0x00000060
        /*01d4*/ 	.word	0x00000000
        /*01d8*/ 	.short	0x0101
        /*01da*/ 	.byte	0x32
	.zero		1


	//   ....[20]....
        /*01dc*/ 	.word	0x000075b0
        /*01e0*/ 	.word	0x00000007
        /*01e4*/ 	.word	0x00000010
        /*01e8*/ 	.short	0x010a
        /*01ea*/ 	.byte	0x3f
	.zero		1


	//   ....[21]....
        /*01ec*/ 	.word	0x00007b80
        /*01f0*/ 	.word	0x00000003
        /*01f4*/ 	.word	0x00000058
        /*01f8*/ 	.short	0x0101
        /*01fa*/ 	.byte	0x3f
	.zero		1


	//   ....[22]....
        /*01fc*/ 	.word	0x000082f0
        /*0200*/ 	.word	0x00000007
        /*0204*/ 	.word	0x00000000
        /*0208*/ 	.short	0x010a
        /*020a*/ 	.byte	0x3f
	.zero		1


	//   ....[23]....
        /*020c*/ 	.word	0x00008370
        /*0210*/ 	.word	0x00000003
        /*0214*/ 	.word	0x00000000
        /*0218*/ 	.short	0x010a
        /*021a*/ 	.byte	0x3f
	.zero		1


	//   ....[24]....
        /*021c*/ 	.word	0x000083d0
        /*0220*/ 	.word	0x0000005f
        /*0224*/ 	.word	0xfffffff8
        /*0228*/ 	.short	0x010a
        /*022a*/ 	.byte	0x3f
	.zero		1


	//   ....[25]....
        /*022c*/ 	.word	0x00008420
        /*0230*/ 	.word	0x00000003
        /*0234*/ 	.word	0x00000000
        /*0238*/ 	.short	0x010a
        /*023a*/ 	.byte	0x3f
	.zero		1


	//   ....[26]....
        /*023c*/ 	.word	0x00008480
        /*0240*/ 	.word	0x00000004
        /*0244*/ 	.word	0x00000000
        /*0248*/ 	.short	0x010a
        /*024a*/ 	.byte	0x3f
	.zero		1


	//   ....[27]....
        /*024c*/ 	.word	0x000084d0
        /*0250*/ 	.word	0x0000005f
        /*0254*/ 	.word	0x00000008
        /*0258*/ 	.short	0x010a
        /*025a*/ 	.byte	0x3f
	.zero		1


	//   ....[28]....
        /*025c*/ 	.word	0x000085a0
        /*0260*/ 	.word	0x00000007
        /*0264*/ 	.word	0x00000010
        /*0268*/ 	.short	0x010a
        /*026a*/ 	.byte	0x3f
	.zero		1


	//   ....[29]....
        /*026c*/ 	.word	0x00008670
        /*0270*/ 	.word	0x00000007
        /*0274*/ 	.word	0x00000000
        /*0278*/ 	.short	0x010a
        /*027a*/ 	.byte	0x3f
	.zero		1


	//----- nvinfo : EIATTR_NUM_MBARRIERS
	.align		4
.L_35:
        /*027c*/ 	.byte	0x03, 0x38
        /*027e*/ 	.short	0x000a


	//----- nvinfo : EIATTR_EXIT_INSTR_OFFSETS
	.align		4
        /*0280*/ 	.byte	0x04, 0x1c
        /*0282*/ 	.short	(.L_37 - .L_36)


	//   ....[0]....
.L_36:
        /*0284*/ 	.word	0x00001200


	//   ....[1]....
        /*0288*/ 	.word	0x00001260


	//   ....[2]....
        /*028c*/ 	.word	0x000072e0


	//   ....[3]....
        /*0290*/ 	.word	0x00007310


	//   ....[4]....
        /*0294*/ 	.word	0x000083c0


	//----- nvinfo : EIATTR_MAX_THREADS
	.align		4
.L_37:
        /*0298*/ 	.byte	0x04, 0x05
        /*029a*/ 	.short	(.L_39 - .L_38)
.L_38:
        /*029c*/ 	.word	0x00000180
        /*02a0*/ 	.word	0x00000001
        /*02a4*/ 	.word	0x00000001


	//----- nvinfo : EIATTR_CRS_STACK_SIZE
	.align		4
.L_39:
        /*02a8*/ 	.byte	0x04, 0x1e
        /*02aa*/ 	.short	(.L_41 - .L_40)
.L_40:
        /*02ac*/ 	.word	0x00000000


	//----- nvinfo : EIATTR_CBANK_PARAM_SIZE
	.align		4
.L_41:
        /*02b0*/ 	.byte	0x03, 0x19
        /*02b2*/ 	.short	0x0470


	//----- nvinfo : EIATTR_PARAM_CBANK
	.align		4
        /*02b4*/ 	.byte	0x04, 0x0a
        /*02b6*/ 	.short	(.L_43 - .L_42)
	.align		4
.L_42:
        /*02b8*/ 	.word	index@(.nv.constant0._ZN7cutlass13device_kernelINS_4gemm6kernel13GemmUniversalIN4cute5tupleIJiiiiEEENS1_10collective13CollectiveMmaINS1_34MainloopSm90TmaGmmaWarpSpecializedILi2ENS5_IJNS4_1CILi1EEESB_SB_EEENS1_32KernelTmaWarpSpecializedPingpongEEENS5_IJNSA_ILi64EEENSA_ILi128EEESG_EEENS_10tfloat32_tENS5_IJlSB_lEEESI_SJ_NS4_8TiledMMAINS4_8MMA_AtomIJNS4_4SM904GMMA30MMA_64x128x8_F32TF32TF32_SS_TNILNSN_7ScaleInE1ELSP_1EEEEEENS4_6LayoutISC_NS5_IJNSA_ILi0EEEST_ST_EEEEENS5_IJNS4_10UnderscoreESW_SW_EEEEENS4_13SM90_TMA_LOADENS4_14ComposedLayoutINS4_7SwizzleILi3ELi4ELi3EEENS4_18smem_ptr_flag_bitsILi32EEENSS_INS5_IJNSA_ILi8EEENSA_ILi32EEEEEENS5_IJS16_SB_EEEEEEEvNS4_8identityESZ_S1A_vS1B_EENS_8epilogue10collective6detail29Sm90TmaWarpSpecializedAdapterINS1E_15DefaultEpilogueISI_SJ_SJ_NS1D_6thread17LinearCombinationISI_Li1EffLNS1I_9ScaleType4KindE0ELNS_15FloatRoundStyleE2ESI_EENS1_15EpilogueDefaultEEEEEvvEEEEvNT_6ParamsE)
        /*02bc*/ 	.short	0x0210
        /*02be*/ 	.short	0x0470


	//----- nvinfo : EIATTR_SW_WAR
	.align		4
.L_43:
        /*02c0*/ 	.byte	0x04, 0x36
        /*02c2*/ 	.short	(.L_45 - .L_44)
.L_44:
        /*02c4*/ 	.word	0x00000008
.L_45:


//--------------------- .nv.callgraph             --------------------------
	.section	.nv.callgraph,"",@"SHT_CUDA_CALLGRAPH"
	.align	4
	.sectionentsize	8
	.align		4
        /*0000*/ 	.word	0x00000000
	.align		4
        /*0004*/ 	.word	0xffffffff
	.align		4
        /*0008*/ 	.word	index@(_ZN7cutlass13device_kernelINS_4gemm6kernel13GemmUniversalIN4cute5tupleIJiiiiEEENS1_10collective13CollectiveMmaINS1_34MainloopSm90TmaGmmaWarpSpecializedILi2ENS5_IJNS4_1CILi1EEESB_SB_EEENS1_32KernelTmaWarpSpecializedPingpongEEENS5_IJNSA_ILi64EEENSA_ILi128EEESG_EEENS_10tfloat32_tENS5_IJlSB_lEEESI_SJ_NS4_8TiledMMAINS4_8MMA_AtomIJNS4_4SM904GMMA30MMA_64x128x8_F32TF32TF32_SS_TNILNSN_7ScaleInE1ELSP_1EEEEEENS4_6LayoutISC_NS5_IJNSA_ILi0EEEST_ST_EEEEENS5_IJNS4_10UnderscoreESW_SW_EEEEENS4_13SM90_TMA_LOADENS4_14ComposedLayoutINS4_7SwizzleILi3ELi4ELi3EEENS4_18smem_ptr_flag_bitsILi32EEENSS_INS5_IJNSA_ILi8EEENSA_ILi32EEEEEENS5_IJS16_SB_EEEEEEEvNS4_8identityESZ_S1A_vS1B_EENS_8epilogue10collective6detail29Sm90TmaWarpSpecializedAdapterINS1E_15DefaultEpilogueISI_SJ_SJ_NS1D_6thread17LinearCombinationISI_Li1EffLNS1I_9ScaleType4KindE0ELNS_15FloatRoundStyleE2ESI_EENS1_15EpilogueDefaultEEEEEvvEEEEvNT_6ParamsE)
	.align		4
        /*000c*/ 	.word	index@(__assertfail)
	.align		4
        /*0010*/ 	.word	0x00000000
	.align		4
        /*0014*/ 	.word	0xfffffffe
	.align		4
        /*0018*/ 	.word	0x00000000
	.align		4
        /*001c*/ 	.word	0xfffffffd
	.align		4
        /*0020*/ 	.word	0x00000000
	.align		4
        /*0024*/ 	.word	0xfffffffc


//--------------------- .nv.constant4             --------------------------
	.section	.nv.constant4,"a",@progbits
	.align	8
	.align		8
.nv.constant4:
        /*0000*/ 	.dword	__assertfail
	.align		8
        /*0008*/ 	.dword	__unnamed_1
	.align		8
        /*0010*/ 	.dword	_ZN39_INTERNAL_0bcaa8af_4_k_cu_c11194dd_57314cuda3std3__45__cpo5beginE
	.align		8
        /*0018*/ 	.dword	_ZN39_INTERNAL_0bcaa8af_4_k_cu_c11194dd_57314cuda3std3__45__cpo3endE
	.align		8
        /*0020*/ 	.dword	_ZN39_INTERNAL_0bcaa8af_4_k_cu_c11194dd_57314cuda3std3__45__cpo6cbeginE
	.align		8
        /*0028*/ 	.dword	_ZN39_INTERNAL_0bcaa8af_4_k_cu_c11194dd_57314cuda3std3__45__cpo4cendE
	.align		8
        /*0030*/ 	.dword	_ZN39_INTERNAL_0bcaa8af_4_k_cu_c11194dd_57314cuda3std3__441_GLOBAL__N__0bcaa8af_4_k_cu_c11194dd_57316ignoreE
	.align		8
        /*0038*/ 	.dword	_ZN39_INTERNAL_0bcaa8af_4_k_cu_c11194dd_57314cuda3std3__419piecewise_constructE
	.align		8
        /*0040*/ 	.dword	_ZN39_INTERNAL_0bcaa8af_4_k_cu_c11194dd_57314cuda3std3__48in_placeE
	.align		8
        /*0048*/ 	.dword	_ZN39_INTERNAL_0bcaa8af_4_k_cu_c11194dd_57314cuda3std6ranges3__45__cpo4swapE
	.align		8
        /*0050*/ 	.dword	_ZN39_INTERNAL_0bcaa8af_4_k_cu_c11194dd_57314cuda3std6ranges3__45__cpo9iter_moveE
	.align		8
        /*0058*/ 	.dword	_ZN39_INTERNAL_0bcaa8af_4_k_cu_c11194dd_57314cute7productE
	.align		8
        /*0060*/ 	.dword	_ZN39_INTERNAL_0bcaa8af_4_k_cu_c11194dd_57314cute1_E
	.align		8
        /*0068*/ 	.dword	$str$22
	.align		8
        /*0070*/ 	.dword	$str$23


//--------------------- .text._ZN7cutlass13device_kernelINS_4gemm6kernel13GemmUniversalIN4cute5tupleIJiiiiEEENS1_10collective13CollectiveMmaINS1_34MainloopSm90TmaGmmaWarpSpecializedILi2ENS5_IJNS4_1CILi1EEESB_SB_EEENS1_32KernelTmaWarpSpecializedPingpongEEENS5_IJNSA_ILi64EEENSA_ILi128EEESG_EEENS_10tfloat32_tENS5_IJlSB_lEEESI_SJ_NS4_8TiledMMAINS4_8MMA_AtomIJNS4_4SM904GMMA30MMA_64x128x8_F32TF32TF32_SS_TNILNSN_7ScaleInE1ELSP_1EEEEEENS4_6LayoutISC_NS5_IJNSA_ILi0EEEST_ST_EEEEENS5_IJNS4_10UnderscoreESW_SW_EEEEENS4_13SM90_TMA_LOADENS4_14ComposedLayoutINS4_7SwizzleILi3ELi4ELi3EEENS4_18smem_ptr_flag_bitsILi32EEENSS_INS5_IJNSA_ILi8EEENSA_ILi32EEEEEENS5_IJS16_SB_EEEEEEEvNS4_8identityESZ_S1A_vS1B_EENS_8epilogue10collective6detail29Sm90TmaWarpSpecializedAdapterINS1E_15DefaultEpilogueISI_SJ_SJ_NS1D_6thread17LinearCombinationISI_Li1EffLNS1I_9ScaleType4KindE0ELNS_15FloatRoundStyleE2ESI_EENS1_15EpilogueDefaultEEEEEvvEEEEvNT_6ParamsE --------------------------
	.section	.text._ZN7cutlass13device_kernelINS_4gemm6kernel13GemmUniversalIN4cute5tupleIJiiiiEEENS1_10collective13CollectiveMmaINS1_34MainloopSm90TmaGmmaWarpSpecializedILi2ENS5_IJNS4_1CILi1EEESB_SB_EEENS1_32KernelTmaWarpSpecializedPingpongEEENS5_IJNSA_ILi64EEENSA_ILi128EEESG_EEENS_10tfloat32_tENS5_IJlSB_lEEESI_SJ_NS4_8TiledMMAINS4_8MMA_AtomIJNS4_4SM904GMMA30MMA_64x128x8_F32TF32TF32_SS_TNILNSN_7ScaleInE1ELSP_1EEEEEENS4_6LayoutISC_NS5_IJNSA_ILi0EEEST_ST_EEEEENS5_IJNS4_10UnderscoreESW_SW_EEEEENS4_13SM90_TMA_LOADENS4_14ComposedLayoutINS4_7SwizzleILi3ELi4ELi3EEENS4_18smem_ptr_flag_bitsILi32EEENSS_INS5_IJNSA_ILi8EEENSA_ILi32EEEEEENS5_IJS16_SB_EEEEEEEvNS4_8identityESZ_S1A_vS1B_EENS_8epilogue10collective6detail29Sm90TmaWarpSpecializedAdapterINS1E_15DefaultEpilogueISI_SJ_SJ_NS1D_6thread17LinearCombinationISI_Li1EffLNS1I_9ScaleType4KindE0ELNS_15FloatRoundStyleE2ESI_EENS1_15EpilogueDefaultEEEEEvvEEEEvNT_6ParamsE,"ax",@progbits
	.align	128
.text._ZN7cutlass13device_kernelINS_4gemm6kernel13GemmUniversalIN4cute5tupleIJiiiiEEENS1_10collective13CollectiveMmaINS1_34MainloopSm90TmaGmmaWarpSpecializedILi2ENS5_IJNS4_1CILi1EEESB_SB_EEENS1_32KernelTmaWarpSpecializedPingpongEEENS5_IJNSA_ILi64EEENSA_ILi128EEESG_EEENS_10tfloat32_tENS5_IJlSB_lEEESI_SJ_NS4_8TiledMMAINS4_8MMA_AtomIJNS4_4SM904GMMA30MMA_64x128x8_F32TF32TF32_SS_TNILNSN_7ScaleInE1ELSP_1EEEEEENS4_6LayoutISC_NS5_IJNSA_ILi0EEEST_ST_EEEEENS5_IJNS4_10UnderscoreESW_SW_EEEEENS4_13SM90_TMA_LOADENS4_14ComposedLayoutINS4_7SwizzleILi3ELi4ELi3EEENS4_18smem_ptr_flag_bitsILi32EEENSS_INS5_IJNSA_ILi8EEENSA_ILi32EEEEEENS5_IJS16_SB_EEEEEEEvNS4_8identityESZ_S1A_vS1B_EENS_8epilogue10collective6detail29Sm90TmaWarpSpecializedAdapterINS1E_15DefaultEpilogueISI_SJ_SJ_NS1D_6thread17LinearCombinationISI_Li1EffLNS1I_9ScaleType4KindE0ELNS_15FloatRoundStyleE2ESI_EENS1_15EpilogueDefaultEEEEEvvEEEEvNT_6ParamsE:
        .type           _ZN7cutlass13device_kernelINS_4gemm6kernel13GemmUniversalIN4cute5tupleIJiiiiEEENS1_10collective13CollectiveMmaINS1_34MainloopSm90TmaGmmaWarpSpecializedILi2ENS5_IJNS4_1CILi1EEESB_SB_EEENS1_32KernelTmaWarpSpecializedPingpongEEENS5_IJNSA_ILi64EEENSA_ILi128EEESG_EEENS_10tfloat32_tENS5_IJlSB_lEEESI_SJ_NS4_8TiledMMAINS4_8MMA_AtomIJNS4_4SM904GMMA30MMA_64x128x8_F32TF32TF32_SS_TNILNSN_7ScaleInE1ELSP_1EEEEEENS4_6LayoutISC_NS5_IJNSA_ILi0EEEST_ST_EEEEENS5_IJNS4_10UnderscoreESW_SW_EEEEENS4_13SM90_TMA_LOADENS4_14ComposedLayoutINS4_7SwizzleILi3ELi4ELi3EEENS4_18smem_ptr_flag_bitsILi32EEENSS_INS5_IJNSA_ILi8EEENSA_ILi32EEEEEENS5_IJS16_SB_EEEEEEEvNS4_8identityESZ_S1A_vS1B_EENS_8epilogue10collective6detail29Sm90TmaWarpSpecializedAdapterINS1E_15DefaultEpilogueISI_SJ_SJ_NS1D_6thread17LinearCombinationISI_Li1EffLNS1I_9ScaleType4KindE0ELNS_15FloatRoundStyleE2ESI_EENS1_15EpilogueDefaultEEEEEvvEEEEvNT_6ParamsE,@function
        .size           _ZN7cutlass13device_kernelINS_4gemm6kernel13GemmUniversalIN4cute5tupleIJiiiiEEENS1_10collective13CollectiveMmaINS1_34MainloopSm90TmaGmmaWarpSpecializedILi2ENS5_IJNS4_1CILi1EEESB_SB_EEENS1_32KernelTmaWarpSpecializedPingpongEEENS5_IJNSA_ILi64EEENSA_ILi128EEESG_EEENS_10tfloat32_tENS5_IJlSB_lEEESI_SJ_NS4_8TiledMMAINS4_8MMA_AtomIJNS4_4SM904GMMA30MMA_64x128x8_F32TF32TF32_SS_TNILNSN_7ScaleInE1ELSP_1EEEEEENS4_6LayoutISC_NS5_IJNSA_ILi0EEEST_ST_EEEEENS5_IJNS4_10UnderscoreESW_SW_EEEEENS4_13SM90_TMA_LOADENS4_14ComposedLayoutINS4_7SwizzleILi3ELi4ELi3EEENS4_18smem_ptr_flag_bitsILi32EEENSS_INS5_IJNSA_ILi8EEENSA_ILi32EEEEEENS5_IJS16_SB_EEEEEEEvNS4_8identityESZ_S1A_vS1B_EENS_8epilogue10collective6detail29Sm90TmaWarpSpecializedAdapterINS1E_15DefaultEpilogueISI_SJ_SJ_NS1D_6thread17LinearCombinationISI_Li1EffLNS1I_9ScaleType4KindE0ELNS_15FloatRoundStyleE2ESI_EENS1_15EpilogueDefaultEEEEEvvEEEEvNT_6ParamsE,(.L_x_192 - _ZN7cutlass13device_kernelINS_4gemm6kernel13GemmUniversalIN4cute5tupleIJiiiiEEENS1_10collective13CollectiveMmaINS1_34MainloopSm90TmaGmmaWarpSpecializedILi2ENS5_IJNS4_1CILi1EEESB_SB_EEENS1_32KernelTmaWarpSpecializedPingpongEEENS5_IJNSA_ILi64EEENSA_ILi128EEESG_EEENS_10tfloat32_tENS5_IJlSB_lEEESI_SJ_NS4_8TiledMMAINS4_8MMA_AtomIJNS4_4SM904GMMA30MMA_64x128x8_F32TF32TF32_SS_TNILNSN_7ScaleInE1ELSP_1EEEEEENS4_6LayoutISC_NS5_IJNSA_ILi0EEEST_ST_EEEEENS5_IJNS4_10UnderscoreESW_SW_EEEEENS4_13SM90_TMA_LOADENS4_14ComposedLayoutINS4_7SwizzleILi3ELi4ELi3EEENS4_18smem_ptr_flag_bitsILi32EEENSS_INS5_IJNSA_ILi8EEENSA_ILi32EEEEEENS5_IJS16_SB_EEEEEEEvNS4_8identityESZ_S1A_vS1B_EENS_8epilogue10collective6detail29Sm90TmaWarpSpecializedAdapterINS1E_15DefaultEpilogueISI_SJ_SJ_NS1D_6thread17LinearCombinationISI_Li1EffLNS1I_9ScaleType4KindE0ELNS_15FloatRoundStyleE2ESI_EENS1_15EpilogueDefaultEEEEEvvEEEEvNT_6ParamsE)
        .other          _ZN7cutlass13device_kernelINS_4gemm6kernel13GemmUniversalIN4cute5tupleIJiiiiEEENS1_10collective13CollectiveMmaINS1_34MainloopSm90TmaGmmaWarpSpecializedILi2ENS5_IJNS4_1CILi1EEESB_SB_EEENS1_32KernelTmaWarpSpecializedPingpongEEENS5_IJNSA_ILi64EEENSA_ILi128EEESG_EEENS_10tfloat32_tENS5_IJlSB_lEEESI_SJ_NS4_8TiledMMAINS4_8MMA_AtomIJNS4_4SM904GMMA30MMA_64x128x8_F32TF32TF32_SS_TNILNSN_7ScaleInE1ELSP_1EEEEEENS4_6LayoutISC_NS5_IJNSA_ILi0EEEST_ST_EEEEENS5_IJNS4_10UnderscoreESW_SW_EEEEENS4_13SM90_TMA_LOADENS4_14ComposedLayoutINS4_7SwizzleILi3ELi4ELi3EEENS4_18smem_ptr_flag_bitsILi32EEENSS_INS5_IJNSA_ILi8EEENSA_ILi32EEEEEENS5_IJS16_SB_EEEEEEEvNS4_8identityESZ_S1A_vS1B_EENS_8epilogue10collective6detail29Sm90TmaWarpSpecializedAdapterINS1E_15DefaultEpilogueISI_SJ_SJ_NS1D_6thread17LinearCombinationISI_Li1EffLNS1I_9ScaleType4KindE0ELNS_15FloatRoundStyleE2ESI_EENS1_15EpilogueDefaultEEEEEvvEEEEvNT_6ParamsE,@"STO_CUDA_ENTRY STV_DEFAULT"
_ZN7cutlass13device_kernelINS_4gemm6kernel13GemmUniversalIN4cute5tupleIJiiiiEEENS1_10collective13CollectiveMmaINS1_34MainloopSm90TmaGmmaWarpSpecializedILi2ENS5_IJNS4_1CILi1EEESB_SB_EEENS1_32KernelTmaWarpSpecializedPingpongEEENS5_IJNSA_ILi64EEENSA_ILi128EEESG_EEENS_10tfloat32_tENS5_IJlSB_lEEESI_SJ_NS4_8TiledMMAINS4_8MMA_AtomIJNS4_4SM904GMMA30MMA_64x128x8_F32TF32TF32_SS_TNILNSN_7ScaleInE1ELSP_1EEEEEENS4_6LayoutISC_NS5_IJNSA_ILi0EEEST_ST_EEEEENS5_IJNS4_10UnderscoreESW_SW_EEEEENS4_13SM90_TMA_LOADENS4_14ComposedLayoutINS4_7SwizzleILi3ELi4ELi3EEENS4_18smem_ptr_flag_bitsILi32EEENSS_INS5_IJNSA_ILi8EEENSA_ILi32EEEEEENS5_IJS16_SB_EEEEEEEvNS4_8identityESZ_S1A_vS1B_EENS_8epilogue10collective6detail29Sm90TmaWarpSpecializedAdapterINS1E_15DefaultEpilogueISI_SJ_SJ_NS1D_6thread17LinearCombinationISI_Li1EffLNS1I_9ScaleType4KindE0ELNS_15FloatRoundStyleE2ESI_EENS1_15EpilogueDefaultEEEEEvvEEEEvNT_6ParamsE:
[----:B------:R-:W0:Y:S01]  /*0000*/  LDC R1, c[0x0][0x28] ;  /* 0x00000a00ff017b82 */ /* 0x000e220000000800 */
[----:B------:R-:W1:Y:S01]  /*0010*/  S2R R4, SR_TID.X ;  /* 0x0000000000047919 */ /* 0x000e620000002100 */
[----:B------:R-:W-:Y:S01]  /*0020*/  ELECT P0, URZ, PT ;  /* 0x00000000003f782f */ /* 0x000fe20003800000 */
[----:B------:R-:W-:Y:S01]  /*0030*/  BSSY B0, `(.L_x_0) ;  /* 0x0000014000007945 */ /* 0x000fe20003800000 */
[----:B-1----:R-:W-:-:S05]  /*0040*/  SHF.R.U32.HI R0, RZ, 0x5, R4 ;  /* 0x00000005ff007819 */ /* 0x002fca0000011604 */
[----:B------:R-:W1:Y:S02]  /*0050*/  SHFL.IDX PT, R2, R0, RZ, 0x1f ;  /* 0x00001fff00027589 */ /* 0x000e6400000e0000 */
[----:B-1----:R-:W-:Y:S02]  /*0060*/  R2UR UR8, R2 ;  /* 0x00000000020872ca */ /* 0x002fe400000e0000 */
[----:B------:R-:W-:-:S05]  /*0070*/  SHF.R.U32.HI R2, RZ, 0x7, R4 ;  /* 0x00000007ff027819 */ /* 0x000fca0000011604 */
[----:B------:R1:W2:Y:S06]  /*0080*/  SHFL.IDX PT, R3, R2, RZ, 0x1f ;  /* 0x00001fff02037589 */ /* 0x0002ac00000e0000 */
[----:B------:R-:W-:Y:S02]  /*0090*/  USHF.R.S32.HI UR4, URZ, 0x1f, UR8 ;  /* 0x0000001f3f047899 */ /* 0x000fe40008011408 */
[----:B------:R-:W-:Y:S02]  /*00a0*/  ISETP.NE.OR P0, PT, RZ, UR8, !P0 ;  /* 0x00000008ff007c0c */ /* 0x000fe4000c705670 */
[----:B------:R-:W-:-:S04]  /*00b0*/  ULEA.HI UR4, UR4, UR8, URZ, 0x2 ;  /* 0x0000000804047291 */ /* 0x000fc8000f8f103f */
[----:B------:R-:W-:-:S04]  /*00c0*/  ULOP3.LUT UR4, UR4, 0xfffffffc, URZ, 0xc0, !UPT ;  /* 0xfffffffc04047892 */ /* 0x000fc8000f8ec03f */
[----:B------:R-:W-:-:S03]  /*00d0*/  UIADD3 UR8, UR8, -UR4, URZ ;  /* 0x8000000408087290 */ /* 0x000fc6000fffe03f */
[----:B01----:R-:W-:Y:S09]  /*00e0*/  @P0 BRA `(.L_x_1) ;  /* 0x0000000000200947 */ /* 0x003ff20003800000 */
[----:B------:R-:W-:Y:S02]  /*00f0*/  ULDC.64 UR4, c[0x0][0x198] ;  /* 0x0000660000047ab9 */ /* 0x000fe40000000a00 */
[----:B------:R-:W-:Y:S02]  /*0100*/  UIADD3 UR6, UP0, UR4, 0xf0, URZ ;  /* 0x000000f004067890 */ /* 0x000fe4000ff1e03f */
[----:B------:R-:W-:Y:S02]  /*0110*/  UIADD3 UR4, UP1, UR4, 0x1f0, URZ ;  /* 0x000001f004047890 */ /* 0x000fe4000ff3e03f */
[----:B------:R-:W-:Y:S02]  /*0120*/  UIADD3.X UR7, URZ, UR5, URZ, UP0, !UPT ;  /* 0x000000053f077290 */ /* 0x000fe400087fe43f */
[----:B------:R-:W-:-:S07]  /*0130*/  UIADD3.X UR5, URZ, UR5, URZ, UP1, !UPT ;  /* 0x000000053f057290 */ /* 0x000fce0008ffe43f */
[----:B------:R0:W-:Y:S02]  /*0140*/  UTMACCTL.PF [UR6] ;  /* 0x00000000060079b9 */ /* 0x0001e40008040000 */
[----:B------:R0:W-:Y:S02]  /*0150*/  UTMACCTL.PF [UR4] ;  /* 0x00000000040079b9 */ /* 0x0001e40008040000 */
[----:B0-----:R-:W-:Y:S01]  /*0160*/  NOP ;  /* 0x0000000000007918 */ /* 0x001fe20000000000 */
.L_x_1:
[----:B------:R-:W-:Y:S05]  /*0170*/  BSYNC B0 ;  /* 0x0000000000007941 */ /* 0x000fea0003800000 */
.L_x_0:
[----:B------:R-:W0:Y:S01]  /*0180*/  SHFL.IDX PT, R5, R0, RZ, 0x1f ;  /* 0x00001fff00057589 */ /* 0x000e2200000e0000 */
[----:B--2---:R-:W-:Y:S01]  /*0190*/  R2UR UR15, R3 ;  /* 0x00000000030f72ca */ /* 0x004fe200000e0000 */
[----:B------:R-:W-:-:S04]  /*01a0*/  UISETP.NE.AND UP0, UPT, UR8, 0x3, UPT ;  /* 0x000000030800788c */ /* 0x000fc8000bf05270 */
[----:B------:R-:W-:-:S08]  /*01b0*/  UISETP.EQ.OR UP0, UPT, UR8, URZ, !UP0 ;  /* 0x0000003f0800728c */ /* 0x000fd0000c702670 */
[----:B------:R-:W-:Y:S02]  /*01c0*/  UIADD3 UR18, UR15, -0x1, URZ ;  /* 0xffffffff0f127890 */ /* 0x000fe4000fffe03f */
[----:B------:R-:W-:Y:S02]  /*01d0*/  UISETP.EQ.AND UP0, UPT, UR15, URZ, UP0 ;  /* 0x0000003f0f00728c */ /* 0x000fe40008702270 */
[----:B------:R-:W-:Y:S02]  /*01e0*/  UISETP.GE.U32.AND UP1, UPT, UR18, 0x2, UPT ;  /* 0x000000021200788c */ /* 0x000fe4000bf26070 */
[----:B------:R-:W-:Y:S01]  /*01f0*/  USEL UR39, URZ, 0x1, !UP0 ;  /* 0x000000013f277887 */ /* 0x000fe2000c000000 */
[----:B0-----:R-:W-:-:S03]  /*0200*/  ISETP.NE.AND P0, PT, R5, RZ, PT ;  /* 0x000000ff0500720c */ /* 0x001fc60003f05270 */
[----:B------:R-:W-:-:S10]  /*0210*/  USEL UR39, UR39, 0x2, UP1 ;  /* 0x0000000227277887 */ /* 0x000fd40008800000 */
[----:B------:R-:W-:Y:S05]  /*0220*/  @P0 BRA `(.L_x_2) ;  /* 0x0000000000480947 */ /* 0x000fea0003800000 */
[----:B------:R-:W0:Y:S01]  /*0230*/  S2UR UR9, SR_CgaCtaId ;  /* 0x00000000000979c3 */ /* 0x000e220000008800 */
[----:B------:R-:W-:Y:S01]  /*0240*/  UMOV UR4, 0x400 ;  /* 0x0000040000047882 */ /* 0x000fe20000000000 */
[----:B------:R-:W-:Y:S01]  /*0250*/  UMOV UR5, 0x1 ;  /* 0x0000000100057882 */ /* 0x000fe20000000000 */
[----:B------:R-:W-:Y:S01]  /*0260*/  UMOV UR6, 0x80 ;  /* 0x0000008000067882 */ /* 0x000fe20000000000 */
[----:B------:R-:W-:Y:S01]  /*0270*/  ELECT P0, URZ, PT ;  /* 0x00000000003f782f */ /* 0x000fe20003800000 */
[----:B------:R-:W-:-:S04]  /*0280*/  UIADD3 UR6, -UR6, 0x100000, URZ ;  /* 0x0010000006067890 */ /* 0x000fc8000fffe13f */
[----:B------:R-:W-:Y:S02]  /*0290*/  USHF.L.U32 UR7, UR6, 0xb, URZ ;  /* 0x0000000b06077899 */ /* 0x000fe4000800063f */
[----:B------:R-:W-:Y:S02]  /*02a0*/  USHF.L.U32 UR6, UR6, 0x1, URZ ;  /* 0x0000000106067899 */ /* 0x000fe4000800063f */
[----:B0-----:R-:W-:Y:S02]  /*02b0*/  ULEA UR9, UR9, UR4, 0x18 ;  /* 0x0000000409097291 */ /* 0x001fe4000f8ec03f */
[----:B------:R-:W-:-:S04]  /*02c0*/  UIADD3 UR4, -UR5, 0x100000, URZ ;  /* 0x0010000005047890 */ /* 0x000fc8000fffe13f */
[----:B------:R-:W-:Y:S02]  /*02d0*/  USHF.L.U32 UR5, UR4, 0xb, URZ ;  /* 0x0000000b04057899 */ /* 0x000fe4000800063f */
[----:B------:R-:W-:Y:S01]  /*02e0*/  USHF.L.U32 UR4, UR4, 0x1, URZ ;  /* 0x0000000104047899 */ /* 0x000fe2000800063f */
[----:B------:R-:W0:Y:S11]  /*02f0*/  FENCE.VIEW.ASYNC.S ;  /* 0x00000000000073c6 */ /* 0x000e360000000000 */
[----:B0-----:R0:W1:Y:S01]  /*0300*/  SYNCS.EXCH.64 URZ, [UR9], UR4 ;  /* 0x00000004093f75b2 */ /* 0x0010620008000100 */
[----:B------:R0:W2:Y:S01]  /*0310*/  SYNCS.EXCH.64 URZ, [UR9+0x10], UR6 ;  /* 0x00001006093f75b2 */ /* 0x0000a20008000100 */
[----:B------:R0:W3:Y:S01]  /*0320*/  SYNCS.EXCH.64 URZ, [UR9+0x8], UR4 ;  /* 0x00000804093f75b2 */ /* 0x0000e20008000100 */
[----:B------:R0:W4:Y:S01]  /*0330*/  SYNCS.EXCH.64 URZ, [UR9+0x18], UR6 ;  /* 0x00001806093f75b2 */ /* 0x0001220008000100 */
[----:B------:R-:W-:Y:S01]  /*0340*/  NOP ;  /* 0x0000000000007918 */ /* 0x000fe20000000000 */
.L_x_2:
[----:B------:R-:W5:Y:S01]  /*0350*/  SHFL.IDX PT, R5, R0, RZ, 0x1f ;  /* 0x00001fff00057589 */ /* 0x000f6200000e0000 */
[----:B------:R-:W-:Y:S01]  /*0360*/  ELECT P0, URZ, PT ;  /* 0x00000000003f782f */ /* 0x000fe20003800000 */
[----:B------:R-:W-:Y:S01]  /*0370*/  NOP ;  /* 0x0000000000007918 */ /* 0x000fe20000000000 */
[----:B------:R-:W-:Y:S01]  /*0380*/  ELECT P1, URZ, PT ;  /* 0x00000000003f782f */ /* 0x000fe20003820000 */
[----:B------:R-:W1:Y:S01]  /*0390*/  SHFL.IDX PT, R3, R0, RZ, 0x1f ;  /* 0x00001fff00037589 */ /* 0x000e6200000e0000 */
[----:B0-----:R-:W-:Y:S01]  /*03a0*/  UMOV UR4, 0x20 ;  /* 0x0000002000047882 */ /* 0x001fe20000000000 */
[----:B------:R-:W-:Y:S01]  /*03b0*/  UMOV UR12, 0x80 ;  /* 0x00000080000c7882 */ /* 0x000fe20000000000 */
[----:B------:R-:W-:Y:S01]  /*03c0*/  NOP ;  /* 0x0000000000007918 */ /* 0x000fe20000000000 */
[----:B------:R0:W0:Y:S01]  /*03d0*/  SHFL.IDX PT, R95, R2, RZ, 0x1f ;  /* 0x00001fff025f7589 */ /* 0x00002200000e0000 */
[----:B------:R-:W-:Y:S01]  /*03e0*/  ULDC.64 UR52, c[0x0][0x208] ;  /* 0x0000820000347ab9 */ /* 0x000fe20000000a00 */
[----:B-----5:R-:W-:-:S02]  /*03f0*/  ISETP.NE.OR P0, PT, R5, RZ, !P0 ;  /* 0x000000ff0500720c */ /* 0x020fc40004705670 */
[----:B-1----:R-:W-:Y:S02]  /*0400*/  ISETP.NE.OR P1, PT, R3, RZ, !P1 ;  /* 0x000000ff0300720c */ /* 0x002fe40004f25670 */
[----:B------:R-:W-:-:S04]  /*0410*/  SHF.R.S32.HI R3, RZ, 0x1f, R4 ;  /* 0x0000001fff037819 */ /* 0x000fc80000011404 */
[----:B------:R-:W-:-:S05]  /*0420*/  LEA.HI R3, R3, R4, RZ, 0x7 ;  /* 0x0000000403037211 */ /* 0x000fca00078f38ff */
[----:B------:R-:W-:Y:S01]  /*0430*/  VOTEU.ALL UP0, P0 ;  /* 0x00000000003f7886 */ /* 0x000fe20000000000 */
[----:B------:R-:W-:Y:S01]  /*0440*/  LOP3.LUT R3, R3, 0xffffff80, RZ, 0xc0, !PT ;  /* 0xffffff8003037812 */ /* 0x000fe200078ec0ff */
[----:B------:R-:W-:-:S03]  /*0450*/  VOTEU.ALL UP1, P1 ;  /* 0x00000000003f7886 */ /* 0x000fc60000820000 */
[----:B------:R-:W1:Y:S01]  /*0460*/  @!UP0 S2UR UR7, SR_CgaCtaId ;  /* 0x00000000000789c3 */ /* 0x000e620000008800 */
[----:B------:R-:W-:Y:S01]  /*0470*/  @!UP0 UMOV UR6, 0x400 ;  /* 0x0000040000068882 */ /* 0x000fe20000000000 */
[----:B------:R-:W-:-:S04]  /*0480*/  @!UP0 UIADD3 UR4, -UR4, 0x100000, URZ ;  /* 0x0010000004048890 */ /* 0x000fc8000fffe13f */
[----:B------:R-:W-:Y:S02]  /*0490*/  @!UP0 USHF.L.U32 UR5, UR4, 0xb, URZ ;  /* 0x0000000b04058899 */ /* 0x000fe4000800063f */
[----:B------:R-:W-:Y:S01]  /*04a0*/  @!UP0 USHF.L.U32 UR4, UR4, 0x1, URZ ;  /* 0x0000000104048899 */ /* 0x000fe2000800063f */
[----:B------:R-:W-:Y:S01]  /*04b0*/  IMAD.IADD R3, R4, 0x1, -R3 ;  /* 0x0000000104037824 */ /* 0x000fe200078e0a03 */
[----:B------:R-:W-:Y:S01]  /*04c0*/  @!UP1 UMOV UR10, 0x400 ;  /* 0x00000400000a9882 */ /* 0x000fe20000000000 */
[----:B------:R-:W-:Y:S01]  /*04d0*/  VOTEU.ALL UP2, P1 ;  /* 0x00000000003f7886 */ /* 0x000fe20000840000 */
[----:B------:R-:W-:Y:S01]  /*04e0*/  VOTEU.ALL UP3, P1 ;  /* 0x00000000003f7886 */ /* 0x000fe20000860000 */
[----:B------:R-:W-:Y:S01]  /*04f0*/  VOTEU.ALL UP4, P1 ;  /* 0x00000000003f7886 */ /* 0x000fe20000880000 */
[----:B------:R-:W5:Y:S01]  /*0500*/  @!UP1 S2UR UR11, SR_CgaCtaId ;  /* 0x00000000000b99c3 */ /* 0x000f620000008800 */
[----:B------:R-:W-:Y:S01]  /*0510*/  VOTEU.ALL UP5, P1 ;  /* 0x00000000003f7886 */ /* 0x000fe200008a0000 */
[----:B------:R-:W-:Y:S01]  /*0520*/  ISETP.NE.AND P1, PT, RZ, UR15, PT ;  /* 0x0000000fff007c0c */ /* 0x000fe2000bf25270 */
[----:B-1----:R-:W-:-:S02]  /*0530*/  @!UP0 ULEA UR9, UR7, UR6, 0x18 ;  /* 0x0000000607098291 */ /* 0x002fc4000f8ec03f */
[----:B------:R-:W-:-:S04]  /*0540*/  @!UP1 UIADD3 UR6, -UR12, 0x100000, URZ ;  /* 0x001000000c069890 */ /* 0x000fc8000fffe13f */
[----:B------:R-:W-:Y:S02]  /*0550*/  @!UP1 USHF.L.U32 UR7, UR6, 0xb, URZ ;  /* 0x0000000b06079899 */ /* 0x000fe4000800063f */
[----:B------:R-:W-:Y:S01]  /*0560*/  @!UP1 USHF.L.U32 UR6, UR6, 0x1, URZ ;  /* 0x0000000106069899 */ /* 0x000fe2000800063f */
[----:B------:R-:W-:Y:S01]  /*0570*/  VOTEU.ALL UP0, P0 ;  /* 0x00000000003f7886 */ /* 0x000fe20000000000 */
[----:B-----5:R-:W-:Y:S01]  /*0580*/  @!UP1 ULEA UR10, UR11, UR10, 0x18 ;  /* 0x0000000a0b0a9291 */ /* 0x020fe2000f8ec03f */
[----:B------:R-:W-:Y:S01]  /*0590*/  VOTEU.ALL UP1, P0 ;  /* 0x00000000003f7886 */ /* 0x000fe20000020000 */
[----:B------:R-:W1:Y:S02]  /*05a0*/  FENCE.VIEW.ASYNC.S ;  /* 0x00000000000073c6 */ /* 0x000e640000000000 */
[----:B-1----:R-:W2:Y:S02]  /*05b0*/  @!UP0 SYNCS.EXCH.64 URZ, [UR9+0x50], UR4 ;  /* 0x00005004093f85b2 */ /* 0x002ea40008000100 */
[----:B------:R1:W2:Y:S01]  /*05c0*/  @!UP1 SYNCS.EXCH.64 URZ, [UR9+0x58], UR4 ;  /* 0x00005804093f95b2 */ /* 0x0002a20008000100 */
[----:B------:R-:W-:Y:S01]  /*05d0*/  NOP ;  /* 0x0000000000007918 */ /* 0x000fe20000000000 */
[----:B-1----:R-:W-:-:S02]  /*05e0*/  ULDC.64 UR4, c[0x0][0x598] ;  /* 0x0001660000047ab9 */ /* 0x002fc40000000a00 */
[----:B------:R-:W-:Y:S02]  /*05f0*/  ISETP.NE.U32.AND P0, PT, RZ, UR4, PT ;  /* 0x00000004ff007c0c */ /* 0x000fe4000bf05070 */
[----:B------:R1:W2:Y:S02]  /*0600*/  @!UP2 SYNCS.EXCH.64 URZ, [UR10+0x30], UR6 ;  /* 0x000030060a3fa5b2 */ /* 0x0002a40008000100 */
[----:B------:R-:W-:Y:S01]  /*0610*/  ISETP.NE.AND.EX P0, PT, RZ, UR5, PT, P0 ;  /* 0x00000005ff007c0c */ /* 0x000fe2000bf05300 */
[----:B------:R1:W2:Y:S01]  /*0620*/  @!UP3 SYNCS.EXCH.64 URZ, [UR10+0x38], UR6 ;  /* 0x000038060a3fb5b2 */ /* 0x0002a20008000100 */
[----:B------:R1:W2:Y:S01]  /*0630*/  @!UP4 SYNCS.EXCH.64 URZ, [UR10+0x40], UR6 ;  /* 0x000040060a3fc5b2 */ /* 0x0002a20008000100 */
[----:B------:R1:W2:Y:S01]  /*0640*/  @!UP5 SYNCS.EXCH.64 URZ, [UR10+0x48], UR6 ;  /* 0x000048060a3fd5b2 */ /* 0x0002a20008000100 */
[----:B------:R-:W-:Y:S01]  /*0650*/  NOP ;  /* 0x0000000000007918 */ /* 0x000fe20000000000 */
[----:B--234-:R-:W-:Y:S08]  /*0660*/  BAR.SYNC.DEFER_BLOCKING 0x0 ;  /* 0x0000000000007b1d */ /* 0x01cff00000010000 */
[----:B01----:R-:W-:Y:S05]  /*0670*/  @!P0 BRA `(.L_x_3) ;  /* 0x00000000001c8947 */ /* 0x003fea0003800000 */
[----:B------:R-:W0:Y:S02]  /*0680*/  LDC.64 R6, c[0x0][0x598] ;  /* 0x00016600ff067b82 */ /* 0x000e240000000a00 */
[----:B0-----:R-:W2:Y:S02]  /*0690*/  LDG.E.64 R6, desc[UR52][R6.64] ;  /* 0x0000003406067981 */ /* 0x001ea4000c1e1b00 */
[----:B--2---:R-:W-:-:S04]  /*06a0*/  ISETP.NE.U32.AND P0, PT, R6, RZ, PT ;  /* 0x000000ff0600720c */ /* 0x004fc80003f05070 */
[----:B------:R-:W-:-:S13]  /*06b0*/  ISETP.NE.AND.EX P0, PT, R7, RZ, PT, P0 ;  /* 0x000000ff0700720c */ /* 0x000fda0003f05300 */
[----:B------:R-:W-:Y:S05]  /*06c0*/  @!P0 BRA `(.L_x_3) ;  /* 0x0000000000088947 */ /* 0x000fea0003800000 */
[----:B------:R1:W5:Y:S01]  /*06d0*/  LD.E R22, desc[UR52][R6.64] ;  /* 0x0000003406167980 */ /* 0x000362000c101900 */
[----:B------:R-:W-:Y:S05]  /*06e0*/  BRA `(.L_x_4) ;  /* 0x0000000000247947 */ /* 0x000fea0003800000 */
.L_x_3:
[----:B------:R-:W-:Y:S02]  /*06f0*/  ULDC.64 UR4, c[0x0][0x588] ;  /* 0x0001620000047ab9 */ /* 0x000fe40000000a00 */
[----:B------:R-:W-:-:S04]  /*0700*/  ISETP.NE.U32.AND P0, PT, RZ, UR4, PT ;  /* 0x00000004ff007c0c */ /* 0x000fc8000bf05070 */
[----:B------:R-:W-:-:S13]  /*0710*/  ISETP.NE.AND.EX P0, PT, RZ, UR5, PT, P0 ;  /* 0x00000005ff007c0c */ /* 0x000fda000bf05300 */
[----:B------:R-:W-:Y:S05]  /*0720*/  @!P0 BRA `(.L_x_5) ;  /* 0x00000000000c8947 */ /* 0x000fea0003800000 */
[----:B------:R-:W0:Y:S02]  /*0730*/  LDC.64 R22, c[0x0][0x588] ;  /* 0x00016200ff167b82 */ /* 0x000e240000000a00 */
[----:B0-----:R0:W5:Y:S01]  /*0740*/  LDG.E R22, desc[UR52][R22.64] ;  /* 0x0000003416167981 */ /* 0x001162000c1e1900 */
[----:B------:R-:W-:Y:S05]  /*0750*/  BRA `(.L_x_4) ;  /* 0x0000000000087947 */ /* 0x000fea0003800000 */
.L_x_5:
[----:B------:R-:W-:Y:S02]  /*0760*/  ULDC UR4, c[0x0][0x580] ;  /* 0x0001600000047ab9 */ /* 0x000fe40000000800 */
[----:B------:R-:W-:-:S07]  /*0770*/  IMAD.U32 R22, RZ, RZ, UR4 ;  /* 0x00000004ff167e24 */ /* 0x000fce000f8e00ff */
.L_x_4:
[----:B------:R-:W-:Y:S02]  /*0780*/  ULDC.64 UR4, c[0x0][0x5a0] ;  /* 0x0001680000047ab9 */ /* 0x000fe40000000a00 */
[----:B------:R-:W-:-:S04]  /*0790*/  ISETP.NE.U32.AND P0, PT, RZ, UR4, PT ;  /* 0x00000004ff007c0c */ /* 0x000fc8000bf05070 */
[----:B------:R-:W-:-:S13]  /*07a0*/  ISETP.NE.AND.EX P0, PT, RZ, UR5, PT, P0 ;  /* 0x00000005ff007c0c */ /* 0x000fda000bf05300 */
[----:B------:R-:W-:Y:S05]  /*07b0*/  @!P0 BRA `(.L_x_6) ;  /* 0x00000000001c8947 */ /* 0x000fea0003800000 */
[----:B-1----:R-:W1:Y:S02]  /*07c0*/  LDC.64 R6, c[0x0][0x5a0] ;  /* 0x00016800ff067b82 */ /* 0x002e640000000a00 */
[----:B-1----:R-:W2:Y:S02]  /*07d0*/  LDG.E.64 R6, desc[UR52][R6.64] ;  /* 0x0000003406067981 */ /* 0x002ea4000c1e1b00 */
[----:B--2---:R-:W-:-:S04]  /*07e0*/  ISETP.NE.U32.AND P0, PT, R6, RZ, PT ;  /* 0x000000ff0600720c */ /* 0x004fc80003f05070 */
[----:B------:R-:W-:-:S13]  /*07f0*/  ISETP.NE.AND.EX P0, PT, R7, RZ, PT, P0 ;  /* 0x000000ff0700720c */ /* 0x000fda0003f05300 */
[----:B------:R-:W-:Y:S05]  /*0800*/  @!P0 BRA `(.L_x_6) ;  /* 0x0000000000088947 */ /* 0x000fea0003800000 */
[----:B0-----:R2:W5:Y:S01]  /*0810*/  LD.E R23, desc[UR52][R6.64] ;  /* 0x0000003406177980 */ /* 0x001562000c101900 */
[----:B------:R-:W-:Y:S05]  /*0820*/  BRA `(.L_x_7) ;  /* 0x0000000000247947 */ /* 0x000fea0003800000 */
.L_x_6:
[----:B------:R-:W-:Y:S02]  /*0830*/  ULDC.64 UR4, c[0x0][0x590] ;  /* 0x0001640000047ab9 */ /* 0x000fe40000000a00 */
[----:B------:R-:W-:-:S04]  /*0840*/  ISETP.NE.U32.AND P0, PT, RZ, UR4, PT ;  /* 0x00000004ff007c0c */ /* 0x000fc8000bf05070 */
[----:B------:R-:W-:-:S13]  /*0850*/  ISETP.NE.AND.EX P0, PT, RZ, UR5, PT, P0 ;  /* 0x00000005ff007c0c */ /* 0x000fda000bf05300 */
[----:B------:R-:W-:Y:S05]  /*0860*/  @!P0 BRA `(.L_x_8) ;  /* 0x00000000000c8947 */ /* 0x000fea0003800000 */
[----:B-1----:R-:W0:Y:S02]  /*0870*/  LDC.64 R6, c[0x0][0x590] ;  /* 0x00016400ff067b82 */ /* 0x002e240000000a00 */
[----:B0-----:R0:W5:Y:S01]  /*0880*/  LDG.E R23, desc[UR52][R6.64] ;  /* 0x0000003406177981 */ /* 0x001162000c1e1900 */
[----:B------:R-:W-:Y:S05]  /*0890*/  BRA `(.L_x_7) ;  /* 0x0000000000087947 */ /* 0x000fea0003800000 */
.L_x_8:
[----:B------:R-:W-:Y:S02]  /*08a0*/  ULDC UR4, c[0x0][0x584] ;  /* 0x0001610000047ab9 */ /* 0x000fe40000000800 */
[----:B0-----:R-:W-:-:S07]  /*08b0*/  IMAD.U32 R23, RZ, RZ, UR4 ;  /* 0x00000004ff177e24 */ /* 0x001fce000f8e00ff */
.L_x_7:
[----:B------:R-:W3:Y:S01]  /*08c0*/  S2UR UR10, SR_CTAID.Y ;  /* 0x00000000000a79c3 */ /* 0x000ee20000002600 */
[----:B------:R-:W-:Y:S01]  /*08d0*/  ULDC UR5, c[0x0][0x65c] ;  /* 0x0001970000057ab9 */ /* 0x000fe20000000800 */
[----:B------:R-:W-:Y:S01]  /*08e0*/  UISETP.NE.AND UP0, UPT, UR15, 0x2, UPT ;  /* 0x000000020f00788c */ /* 0x000fe2000bf05270 */
[----:B------:R-:W-:Y:S01]  /*08f0*/  IMAD.MOV.U32 R18, RZ, RZ, -0x1 ;  /* 0xffffffffff127424 */ /* 0x000fe200078e00ff */
[----:B------:R-:W-:Y:S01]  /*0900*/  UISETP.NE.AND UP2, UPT, UR5, 0x1, UPT ;  /* 0x000000010500788c */ /* 0x000fe2000bf45270 */
[----:B------:R-:W-:Y:S02]  /*0910*/  IMAD.MOV.U32 R2, RZ, RZ, -0x1 ;  /* 0xffffffffff027424 */ /* 0x000fe400078e00ff */
[----:B------:R-:W-:Y:S01]  /*0920*/  IMAD.MOV.U32 R19, RZ, RZ, -0x1 ;  /* 0xffffffffff137424 */ /* 0x000fe200078e00ff */
[----:B------:R-:W4:Y:S01]  /*0930*/  S2UR UR4, SR_CTAID.X ;  /* 0x00000000000479c3 */ /* 0x000f220000002500 */
[----:B------:R-:W-:-:S06]  /*0940*/  UP2UR UR45, UPR, URZ, 0x4 ;  /* 0x000000043f2d7883 */ /* 0x000fcc0008000000 */
[----:B------:R-:W-:Y:S01]  /*0950*/  @UP2 ULDC UR12, c[0x0][0x10] ;  /* 0x00000400000c2ab9 */ /* 0x000fe20000000800 */
[----:B------:R-:W-:Y:S01]  /*0960*/  @UP2 UMOV UR7, URZ ;  /* 0x0000003f00072c82 */ /* 0x000fe20008000000 */
[----:B------:R-:W-:Y:S01]  /*0970*/  @UP2 UMOV UR5, URZ ;  /* 0x0000003f00052c82 */ /* 0x000fe20008000000 */
[----:B012---:R-:W0:Y:S01]  /*0980*/  LDC.64 R6, c[0x0][0x650] ;  /* 0x00019400ff067b82 */ /* 0x007e220000000a00 */
[----:B---3--:R-:W-:Y:S02]  /*0990*/  @UP2 UMOV UR9, UR10 ;  /* 0x0000000a00092c82 */ /* 0x008fe40008000000 */
[----:B------:R-:W-:Y:S01]  /*09a0*/  @UP2 UMOV UR6, UR9 ;  /* 0x0000000900062c82 */ /* 0x000fe20008000000 */
[----:B------:R-:W-:Y:S01]  /*09b0*/  @!UP2 UMOV UR9, UR10 ;  /* 0x0000000a0009ac82 */ /* 0x000fe20008000000 */
[----:B----4-:R-:W-:-:S03]  /*09c0*/  @UP2 UIMAD.WIDE.U32 UR12, UR4, UR12, UR6 ;  /* 0x0000000c040c22a5 */ /* 0x010fc6000f8e0006 */
[----:B------:R-:W-:Y:S01]  /*09d0*/  @!UP2 ULDC UR6, c[0x0][0xc] ;  /* 0x000003000006aab9 */ /* 0x000fe20000000800 */
[----:B------:R-:W-:Y:S01]  /*09e0*/  @UP2 UIADD3 UR14, UR13, UR5, URZ ;  /* 0x000000050d0e2290 */ /* 0x000fe2000fffe03f */
[----:B------:R-:W-:Y:S02]  /*09f0*/  ULDC UR10, c[0x0][0xc] ;  /* 0x00000300000a7ab9 */ /* 0x000fe40000000800 */
[----:B------:R-:W-:Y:S01]  /*0a00*/  UMOV UR5, URZ ;  /* 0x0000003f00057c82 */ /* 0x000fe20008000000 */
[----:B------:R-:W-:Y:S01]  /*0a10*/  ULDC UR11, c[0x0][0x10] ;  /* 0x00000400000b7ab9 */ /* 0x000fe20000000800 */
[----:B------:R-:W-:Y:S02]  /*0a20*/  @!UP2 UIMAD.WIDE.U32 UR6, UR6, UR9, UR4 ;  /* 0x000000090606a2a5 */ /* 0x000fe4000f8e0004 */
[----:B------:R-:W-:Y:S01]  /*0a30*/  UIMAD.WIDE.U32 UR10, UR10, UR11, URZ ;  /* 0x0000000b0a0a72a5 */ /* 0x000fe2000f8e003f */
[----:B------:R-:W-:-:S03]  /*0a40*/  ULDC UR13, c[0x0][0x14] ;  /* 0x00000500000d7ab9 */ /* 0x000fc60000000800 */
[----:B------:R-:W-:Y:S02]  /*0a50*/  UIMAD.WIDE.U32 UR54, UR10, UR13, URZ ;  /* 0x0000000d0a3672a5 */ /* 0x000fe4000f8e003f */
[----:B------:R-:W-:Y:S01]  /*0a60*/  UIMAD UR37, UR11, UR13, URZ ;  /* 0x0000000d0b2572a4 */ /* 0x000fe2000f8e023f */
[----:B------:R-:W-:Y:S01]  /*0a70*/  @!UP2 UMOV UR12, UR6 ;  /* 0x00000006000cac82 */ /* 0x000fe20008000000 */
[----:B------:R-:W-:Y:S02]  /*0a80*/  @!UP2 UMOV UR14, UR7 ;  /* 0x00000007000eac82 */ /* 0x000fe40008000000 */
[----:B------:R-:W-:Y:S02]  /*0a90*/  UIADD3 UR37, UR55, UR37, URZ ;  /* 0x0000002537257290 */ /* 0x000fe4000fffe03f */
[----:B------:R-:W-:-:S04]  /*0aa0*/  UIADD3 UR6, UP1, UR12, UR54, URZ ;  /* 0x000000360c067290 */ /* 0x000fc8000ff3e03f */
[----:B------:R-:W-:Y:S02]  /*0ab0*/  UIADD3.X UR7, UR14, UR37, URZ, UP1, !UPT ;  /* 0x000000250e077290 */ /* 0x000fe40008ffe43f */
[----:B------:R-:W-:Y:S02]  /*0ac0*/  USEL UR6, UR6, UR12, !UP0 ;  /* 0x0000000c06067287 */ /* 0x000fe4000c000000 */
[----:B------:R-:W-:-:S04]  /*0ad0*/  USEL UR7, UR7, UR14, !UP0 ;  /* 0x0000000e07077287 */ /* 0x000fc8000c000000 */
[----:B0-----:R-:W-:Y:S01]  /*0ae0*/  ISETP.LE.U32.AND P0, PT, R6, UR6, PT ;  /* 0x0000000606007c0c */ /* 0x001fe2000bf03070 */
[----:B------:R-:W-:Y:S02]  /*0af0*/  IMAD.U32 R16, RZ, RZ, UR6 ;  /* 0x00000006ff107e24 */ /* 0x000fe4000f8e00ff */
[----:B------:R-:W-:Y:S02]  /*0b00*/  IMAD.U32 R0, RZ, RZ, UR7 ;  /* 0x00000007ff007e24 */ /* 0x000fe4000f8e00ff */
[----:B------:R-:W-:-:S03]  /*0b10*/  IMAD.U32 R17, RZ, RZ, UR7 ;  /* 0x00000007ff117e24 */ /* 0x000fc6000f8e00ff */
[----:B------:R-:W-:Y:S02]  /*0b20*/  ISETP.GE.U32.AND.EX P0, PT, R0, R7, PT, P0 ;  /* 0x000000070000720c */ /* 0x000fe40003f06100 */
[----:B------:R-:W-:-:S11]  /*0b30*/  PRMT R0, RZ, 0x7610, R0 ;  /* 0x00007610ff007816 */ /* 0x000fd60000000000 */
[----:B------:R-:W-:Y:S05]  /*0b40*/  @P0 BRA `(.L_x_9) ;  /* 0x00000004008c0947 */ /* 0x000fea0003800000 */
[----:B------:R-:W-:Y:S01]  /*0b50*/  I2FP.F32.U32 R0, UR4 ;  /* 0x0000000400007c45 */ /* 0x000fe20008201000 */
[----:B------:R-:W-:Y:S01]  /*0b60*/  ULDC.64 UR16, c[0x0][0x628] ;  /* 0x00018a0000107ab9 */ /* 0x000fe20000000a00 */
[----:B------:R-:W-:Y:S01]  /*0b70*/  ULDC UR6, c[0x0][0x150] ;  /* 0x0000540000067ab9 */ /* 0x000fe20000000800 */
[----:B------:R-:W-:Y:S01]  /*0b80*/  ISETP.NE.U32.AND P0, PT, RZ, UR16, PT ;  /* 0x00000010ff007c0c */ /* 0x000fe2000bf05070 */
[----:B------:R-:W-:Y:S01]  /*0b90*/  ULDC UR15, c[0x0][0x630] ;  /* 0x00018c00000f7ab9 */ /* 0x000fe20000000800 */
[----:B------:R-:W-:Y:S01]  /*0ba0*/  FMUL R0, R0, UR6 ;  /* 0x0000000600007c20 */ /* 0x000fe20008400000 */
[----:B------:R-:W-:Y:S01]  /*0bb0*/  R2UR UR19, R16 ;  /* 0x00000000101372ca */ /* 0x000fe200000e0000 */
[----:B------:R-:W-:Y:S01]  /*0bc0*/  ULDC UR21, c[0x0][0x154] ;  /* 0x0000550000157ab9 */ /* 0x000fe20000000800 */
[----:B------:R-:W-:Y:S01]  /*0bd0*/  ISETP.NE.AND.EX P0, PT, RZ, UR17, PT, P0 ;  /* 0x00000011ff007c0c */ /* 0x000fe2000bf05300 */
[----:B------:R0:W1:Y:S01]  /*0be0*/  F2I.U32.TRUNC.NTZ R2, R0 ;  /* 0x0000000000027305 */ /* 0x000062000020f000 */
[----:B------:R-:W-:-:S02]  /*0bf0*/  R2UR UR20, R17 ;  /* 0x00000000111472ca */ /* 0x000fc400000e0000 */
[----:B------:R-:W-:Y:S02]  /*0c00*/  R2UR UR6, R16 ;  /* 0x00000000100672ca */ /* 0x000fe400000e0000 */
[----:B------:R-:W-:-:S07]  /*0c10*/  R2UR UR7, R17 ;  /* 0x00000000110772ca */ /* 0x000fce00000e0000 */
[----:B0-----:R-:W-:Y:S08]  /*0c20*/  @!P0 BRA `(.L_x_10) ;  /* 0x0000000000308947 */ /* 0x001ff00003800000 */
[----:B------:R-:W-:Y:S01]  /*0c30*/  R2UR UR6, R16 ;  /* 0x00000000100672ca */ /* 0x000fe200000e0000 */
[----:B------:R-:W-:Y:S01]  /*0c40*/  ULDC UR12, c[0x0][0x634] ;  /* 0x00018d00000c7ab9 */ /* 0x000fe20000000800 */
[----:B------:R-:W-:-:S11]  /*0c50*/  R2UR UR14, R17 ;  /* 0x00000000110e72ca */ /* 0x000fd600000e0000 */
[----:B------:R-:W-:-:S04]  /*0c60*/  UIADD3 UR12, UP1, UR6, UR12, URZ ;  /* 0x0000000c060c7290 */ /* 0x000fc8000ff3e03f */
[----:B------:R-:W-:-:S04]  /*0c70*/  UIADD3.X UR14, URZ, UR14, URZ, UP1, !UPT ;  /* 0x0000000e3f0e7290 */ /* 0x000fc80008ffe43f */
[----:B------:R-:W-:-:S04]  /*0c80*/  UIMAD.WIDE.U32 UR6, UR14, UR16, URZ ;  /* 0x000000100e0672a5 */ /* 0x000fc8000f8e003f */
[----:B------:R-:W-:Y:S02]  /*0c90*/  UIMAD.WIDE.U32 UR10, UP1, UR12, UR17, UR6 ;  /* 0x000000110c0a72a5 */ /* 0x000fe4000f820006 */
[----:B------:R-:W-:Y:S02]  /*0ca0*/  UIMAD.WIDE.U32 UR6, UR12, UR16, URZ ;  /* 0x000000100c0672a5 */ /* 0x000fe4000f8e003f */
[----:B------:R-:W-:Y:S02]  /*0cb0*/  UIADD3.X UR13, URZ, URZ, URZ, UP1, !UPT ;  /* 0x0000003f3f0d7290 */ /* 0x000fe40008ffe43f */
[----:B------:R-:W-:Y:S01]  /*0cc0*/  UIADD3 URZ, UP1, UR7, UR10, URZ ;  /* 0x0000000a073f7290 */ /* 0x000fe2000ff3e03f */
[----:B------:R-:W-:-:S03]  /*0cd0*/  UMOV UR12, UR11 ;  /* 0x0000000b000c7c82 */ /* 0x000fc60008000000 */
[----:B------:R-:W-:-:S12]  /*0ce0*/  UIMAD.WIDE.U32.X UR6, UR14, UR17, UR12, UP1 ;  /* 0x000000110e0672a5 */ /* 0x000fd800088e040c */
.L_x_10:
[----:B------:R-:W-:Y:S01]  /*0cf0*/  USHF.R.U64 UR5, UR6, UR15, UR7 ;  /* 0x0000000f06057299 */ /* 0x000fe20008001207 */
[----:B------:R-:W-:Y:S01]  /*0d00*/  I2FP.F32.U32 R0, UR9 ;  /* 0x0000000900007c45 */ /* 0x000fe20008201000 */
[----:B------:R-:W-:Y:S01]  /*0d10*/  USHF.R.U32.HI UR6, URZ, UR15, UR7 ;  /* 0x0000000f3f067299 */ /* 0x000fe20008011607 */
[----:B-1----:R-:W-:Y:S01]  /*0d20*/  R2UR UR14, R2 ;  /* 0x00000000020e72ca */ /* 0x002fe200000e0000 */
[----:B------:R-:W-:Y:S02]  /*0d30*/  UIADD3 UR17, UP1, URZ, -UR5, URZ ;  /* 0x800000053f117290 */ /* 0x000fe4000ff3e03f */
[----:B------:R-:W-:Y:S01]  /*0d40*/  FMUL R0, R0, UR21 ;  /* 0x0000001500007c20 */ /* 0x000fe20008400000 */
[----:B------:R-:W-:Y:S01]  /*0d50*/  ULDC.64 UR10, c[0x0][0x620] ;  /* 0x00018800000a7ab9 */ /* 0x000fe20000000a00 */
[----:B------:R-:W-:Y:S01]  /*0d60*/  UIADD3.X UR6, URZ, ~UR6, URZ, UP1, !UPT ;  /* 0x800000063f067290 */ /* 0x000fe20008ffe43f */
[----:B------:R-:W-:Y:S01]  /*0d70*/  UMOV UR12, UR19 ;  /* 0x00000013000c7c82 */ /* 0x000fe20008000000 */
[----:B------:R-:W-:-:S02]  /*0d80*/  UMOV UR13, UR20 ;  /* 0x00000014000d7c82 */ /* 0x000fc40008000000 */
[----:B------:R-:W-:Y:S01]  /*0d90*/  UIMAD UR6, UR6, UR10, URZ ;  /* 0x0000000a060672a4 */ /* 0x000fe2000f8e023f */
[----:B------:R-:W0:Y:S01]  /*0da0*/  F2I.U32.TRUNC.NTZ R0, R0 ;  /* 0x0000000000007305 */ /* 0x000e22000020f000 */
[----:B------:R-:W-:Y:S02]  /*0db0*/  UIMAD.WIDE.U32 UR12, UR17, UR10, UR12 ;  /* 0x0000000a110c72a5 */ /* 0x000fe4000f8e000c */
[----:B------:R-:W-:Y:S01]  /*0dc0*/  UIMAD UR17, UR17, UR11, UR6 ;  /* 0x0000000b111172a4 */ /* 0x000fe2000f8e0206 */
[----:B------:R-:W-:Y:S01]  /*0dd0*/  ULDC UR24, c[0x0][0x658] ;  /* 0x0001960000187ab9 */ /* 0x000fe20000000800 */
[----:B------:R-:W-:Y:S02]  /*0de0*/  UMOV UR22, 0xffffffff ;  /* 0xffffffff00167882 */ /* 0x000fe40000000000 */
[----:B------:R-:W-:Y:S01]  /*0df0*/  UIADD3 UR17, UR13, UR17, URZ ;  /* 0x000000110d117290 */ /* 0x000fe2000fffe03f */
[----:B------:R-:W-:Y:S01]  /*0e00*/  ULDC UR19, c[0x0][0x618] ;  /* 0x0001860000137ab9 */ /* 0x000fe20000000800 */
[----:B------:R-:W-:Y:S01]  /*0e10*/  ULDC.64 UR6, c[0x0][0x640] ;  /* 0x0001900000067ab9 */ /* 0x000fe20000000a00 */
[----:B------:R-:W-:Y:S01]  /*0e20*/  USHF.L.U32 UR13, UR22, UR24, URZ ;  /* 0x00000018160d7299 */ /* 0x000fe2000800063f */
[----:B------:R-:W-:Y:S01]  /*0e30*/  ISETP.NE.U32.AND P0, PT, RZ, UR6, PT ;  /* 0x00000006ff007c0c */ /* 0x000fe2000bf05070 */
[----:B------:R-:W-:-:S02]  /*0e40*/  USHF.R.U64 UR22, UR12, UR19, UR17 ;  /* 0x000000130c167299 */ /* 0x000fc40008001211 */
[----:B------:R-:W-:Y:S01]  /*0e50*/  USHF.R.U32.HI UR12, URZ, UR19, UR17 ;  /* 0x000000133f0c7299 */ /* 0x000fe20008011611 */
[----:B0-----:R-:W-:Y:S01]  /*0e60*/  R2UR UR16, R0 ;  /* 0x00000000001072ca */ /* 0x001fe200000e0000 */
[----:B------:R-:W-:Y:S01]  /*0e70*/  ULDC UR21, c[0x0][0x608] ;  /* 0x0001820000157ab9 */ /* 0x000fe20000000800 */
[----:B------:R-:W-:Y:S01]  /*0e80*/  ISETP.NE.AND.EX P0, PT, RZ, UR7, PT, P0 ;  /* 0x00000007ff007c0c */ /* 0x000fe2000bf05300 */
[----:B------:R-:W-:Y:S02]  /*0e90*/  USHF.R.U64 UR26, UR22, UR21, UR12 ;  /* 0x00000015161a7299 */ /* 0x000fe4000800120c */
[----:B------:R-:W-:Y:S01]  /*0ea0*/  USHF.R.U32.HI UR12, URZ, UR21, UR12 ;  /* 0x000000153f0c7299 */ /* 0x000fe2000801160c */
[----:B------:R-:W-:Y:S01]  /*0eb0*/  UMOV UR20, 0x1 ;  /* 0x0000000100147882 */ /* 0x000fe20000000000 */
[----:B------:R-:W-:Y:S02]  /*0ec0*/  UIADD3 UR14, -UR14, URZ, URZ ;  /* 0x0000003f0e0e7290 */ /* 0x000fe4000fffe13f */
[----:B------:R-:W-:-:S02]  /*0ed0*/  USHF.R.U64 UR27, UR26, UR24, UR12 ;  /* 0x000000181a1b7299 */ /* 0x000fc4000800120c */
[----:B------:R-:W-:Y:S01]  /*0ee0*/  USHF.L.U32 UR19, UR20, UR24, URZ ;  /* 0x0000001814137299 */ /* 0x000fe2000800063f */
[----:B------:R-:W-:Y:S01]  /*0ef0*/  ULDC UR15, c[0x0][0x144] ;  /* 0x00005100000f7ab9 */ /* 0x000fe20000000800 */
[----:B------:R-:W-:Y:S01]  /*0f00*/  ULDC UR10, c[0x0][0x600] ;  /* 0x00018000000a7ab9 */ /* 0x000fe20000000800 */
[----:B------:R-:W-:Y:S02]  /*0f10*/  ULOP3.LUT UR20, URZ, UR13, URZ, 0x33, !UPT ;  /* 0x0000000d3f147292 */ /* 0x000fe4000f8e333f */
[----:B------:R-:W-:Y:S02]  /*0f20*/  USHF.R.U32.HI UR13, URZ, UR24, UR12 ;  /* 0x000000183f0d7299 */ /* 0x000fe4000801160c */
[----:B------:R-:W-:Y:S02]  /*0f30*/  UIADD3 UR11, UR10, -0x1, URZ ;  /* 0xffffffff0a0b7890 */ /* 0x000fe4000fffe03f */
[----:B------:R-:W-:Y:S02]  /*0f40*/  UIADD3 UR23, -UR16, URZ, URZ ;  /* 0x0000003f10177290 */ /* 0x000fe4000fffe13f */
[----:B------:R-:W-:Y:S01]  /*0f50*/  UIMAD UR4, UR15, UR14, UR4 ;  /* 0x0000000e0f0472a4 */ /* 0x000fe2000f8e0204 */
[----:B------:R-:W-:Y:S01]  /*0f60*/  ULDC UR28, c[0x0][0x148] ;  /* 0x00005200001c7ab9 */ /* 0x000fe20000000800 */
[----:B------:R-:W-:Y:S01]  /*0f70*/  ULDC UR24, c[0x0][0x648] ;  /* 0x0001920000187ab9 */ /* 0x000fe20000000800 */
[----:B------:R-:W-:Y:S01]  /*0f80*/  ULDC UR25, c[0x0][0x638] ;  /* 0x00018e0000197ab9 */ /* 0x000fe20000000800 */
[----:B------:R-:W-:Y:S01]  /*0f90*/  UMOV UR12, UR27 ;  /* 0x0000001b000c7c82 */ /* 0x000fe20008000000 */
[----:B------:R-:W-:Y:S07]  /*0fa0*/  @!P0 BRA `(.L_x_11) ;  /* 0x0000000000308947 */ /* 0x000fee0003800000 */
[----:B------:R-:W-:Y:S02]  /*0fb0*/  ULDC UR16, c[0x0][0x64c] ;  /* 0x0001930000107ab9 */ /* 0x000fe40000000800 */
        /* <DEDUP_REMOVED lines=8> */
[----:B------:R-:W-:-:S07]  /*1040*/  UIMAD.WIDE.U32.X UR6, UR21, UR7, UR16, UP1 ;  /* 0x00000007150672a5 */ /* 0x000fce00088e0410 */
[----:B------:R-:W-:Y:S01]  /*1050*/  UMOV UR12, UR6 ;  /* 0x00000006000c7c82 */ /* 0x000fe20008000000 */
[----:B------:R-:W-:-:S05]  /*1060*/  UMOV UR13, UR7 ;  /* 0x00000007000d7c82 */ /* 0x000fca0008000000 */
.L_x_11:
[----:B------:R-:W-:Y:S01]  /*1070*/  UISETP.NE.AND UP1, UPT, UR45, URZ, UPT ;  /* 0x0000003f2d00728c */ /* 0x000fe2000bf25270 */
[----:B------:R-:W-:Y:S01]  /*1080*/  IMAD.MOV.U32 R0, RZ, RZ, 0x1 ;  /* 0x00000001ff007424 */ /* 0x000fe200078e00ff */
[----:B------:R-:W-:Y:S01]  /*1090*/  USHF.R.U64 UR6, UR12, UR24, UR13 ;  /* 0x000000180c067299 */ /* 0x000fe2000800120d */
[----:B------:R-:W-:Y:S01]  /*10a0*/  IMAD.U32 R19, RZ, RZ, UR5 ;  /* 0x00000005ff137e24 */ /* 0x000fe2000f8e00ff */
[----:B------:R-:W-:Y:S02]  /*10b0*/  ULOP3.LUT UR20, UR26, UR20, URZ, 0xc0, !UPT ;  /* 0x000000141a147292 */ /* 0x000fe4000f8ec03f */
[----:B------:R-:W-:Y:S02]  /*10c0*/  UIADD3 UR7, -UR6, URZ, URZ ;  /* 0x0000003f06077290 */ /* 0x000fe4000fffe13f */
[----:B------:R-:W-:Y:S02]  /*10d0*/  UIMAD UR19, UR19, UR6, UR20 ;  /* 0x00000006131372a4 */ /* 0x000fe4000f8e0214 */
[----:B------:R-:W-:-:S02]  /*10e0*/  ULOP3.LUT UR11, UR22, UR11, URZ, 0xc0, !UPT ;  /* 0x0000000b160b7292 */ /* 0x000fc4000f8ec03f */
[----:B------:R-:W-:Y:S02]  /*10f0*/  @UP1 UIMAD UR4, UR28, UR23, UR9 ;  /* 0x000000171c0412a4 */ /* 0x000fe4000f8e0209 */
[----:B------:R-:W-:-:S03]  /*1100*/  UIMAD UR6, UR7, UR25, UR27 ;  /* 0x00000019070672a4 */ /* 0x000fc6000f8e021b */
[----:B------:R-:W-:Y:S01]  /*1110*/  ULDC UR7, c[0x0][0x610] ;  /* 0x0001840000077ab9 */ /* 0x000fe20000000800 */
[----:B------:R-:W-:Y:S02]  /*1120*/  UIMAD UR6, UR6, UR10, UR11 ;  /* 0x0000000a060672a4 */ /* 0x000fe4000f8e020b */
[----:B------:R-:W-:-:S04]  /*1130*/  UIMAD UR4, UR19, UR7, UR4 ;  /* 0x00000007130472a4 */ /* 0x000fc8000f8e0204 */
[----:B------:R-:W-:Y:S02]  /*1140*/  USEL UR7, UR6, UR4, !UP1 ;  /* 0x0000000406077287 */ /* 0x000fe4000c800000 */
[----:B------:R-:W-:-:S04]  /*1150*/  USEL UR4, UR4, UR6, !UP1 ;  /* 0x0000000604047287 */ /* 0x000fc8000c800000 */
[----:B------:R-:W-:Y:S02]  /*1160*/  IMAD.U32 R2, RZ, RZ, UR7 ;  /* 0x00000007ff027e24 */ /* 0x000fe4000f8e00ff */
[----:B------:R-:W-:-:S07]  /*1170*/  IMAD.U32 R18, RZ, RZ, UR4 ;  /* 0x00000004ff127e24 */ /* 0x000fce000f8e00ff */
.L_x_9:
[----:B------:R-:W-:Y:S02]  /*1180*/  ULDC UR4, c[0x0][0x28c] ;  /* 0x0000a30000047ab9 */ /* 0x000fe40000000800 */
[----:B------:R-:W-:-:S04]  /*1190*/  UIADD3 UR4, UR4, 0x7f, URZ ;  /* 0x0000007f04047890 */ /* 0x000fc8000fffe03f */
[----:B------:R-:W-:-:S04]  /*11a0*/  USHF.R.S32.HI UR5, URZ, 0x1f, UR4 ;  /* 0x0000001f3f057899 */ /* 0x000fc80008011404 */
[----:B------:R-:W-:-:S04]  /*11b0*/  ULEA.HI UR5, UR5, UR4, URZ, 0x7 ;  /* 0x0000000405057291 */ /* 0x000fc8000f8f383f */
[----:B------:R-:W-:Y:S01]  /*11c0*/  USHF.R.S32.HI UR38, URZ, 0x7, UR5 ;  /* 0x000000073f267899 */ /* 0x000fe20008011405 */
[----:B------:R-:W-:Y:S11]  /*11d0*/  @!P1 BRA `(.L_x_12) ;  /* 0x0000006000449947 */ /* 0x000ff60003800000 */
[----:B------:R-:W-:-:S06]  /*11e0*/  UISETP.GT.U32.AND UP1, UPT, UR18, 0x1, UPT ;  /* 0x000000011200788c */ /* 0x000fcc000bf24070 */
[----:B------:R-:W-:-:S13]  /*11f0*/  PLOP3.LUT P0, PT, PT, PT, UP1, 0x80, 0x0 ;  /* 0x000000000000781c */ /* 0x000fda0003f0f018 */
[----:B------:R-:W-:Y:S05]  /*1200*/  @P0 EXIT ;  /* 0x000000000000094d */ /* 0x000fea0003800000 */
.L_x_13:
[----:B------:R-:W-:-:S08]  /*1210*/  NOP ;  /* 0x0000000000007918 */ /* 0x000fd00000000000 */
[----:B------:R-:W0:Y:S02]  /*1220*/  USETMAXREG.TRY_ALLOC.CTAPOOL UP1, 0xe8 ;  /* 0x000000e8000079c8 */ /* 0x000e240008020600 */
[----:B0-----:R-:W-:-:S13]  /*1230*/  PLOP3.LUT P0, PT, PT, PT, UP1, 0x80, 0x0 ;  /* 0x000000000000781c */ /* 0x001fda0003f0f018 */
[----:B------:R-:W-:Y:S05]  /*1240*/  @!P0 BRA `(.L_x_13) ;  /* 0xfffffffc00f08947 */ /* 0x000fea000383ffff */
[----:B------:R-:W-:-:S13]  /*1250*/  LOP3.LUT P0, RZ, R0, 0xff, RZ, 0xc0, !PT ;  /* 0x000000ff00ff7812 */ /* 0x000fda000780c0ff */
[----:B------:R-:W-:Y:S05]  /*1260*/  @!P0 EXIT ;  /* 0x000000000000894d */ /* 0x000fea0003800000 */
[----:B------:R-:W-:Y:S01]  /*1270*/  SHF.R.S32.HI R0, RZ, 0x1f, R3 ;  /* 0x0000001fff007819 */ /* 0x000fe20000011403 */
[----:B------:R-:W0:Y:S01]  /*1280*/  S2UR UR5, SR_CgaCtaId ;  /* 0x00000000000579c3 */ /* 0x000e220000008800 */
[----:B------:R-:W-:Y:S01]  /*1290*/  UMOV UR40, 0x400 ;  /* 0x0000040000287882 */ /* 0x000fe20000000000 */
[----:B------:R-:W-:Y:S01]  /*12a0*/  USHF.R.U32.HI UR4, URZ, 0x1, UR38 ;  /* 0x000000013f047899 */ /* 0x000fe20008011626 */
[CC--:B------:R-:W-:Y:S01]  /*12b0*/  LEA.HI R4, R0.reuse, R3.reuse, RZ, 0x2 ;  /* 0x0000000300047211 */ /* 0x0c0fe200078f10ff */
[----:B------:R-:W-:Y:S01]  /*12c0*/  ULOP3.LUT UR44, UR38, 0x1, URZ, 0xc0, !UPT ;  /* 0x00000001262c7892 */ /* 0x000fe2000f8ec03f */
[----:B------:R-:W-:Y:S01]  /*12d0*/  LEA.HI R0, R0, R3, RZ, 0x5 ;  /* 0x0000000300007211 */ /* 0x000fe200078f28ff */
[----:B------:R-:W-:Y:S01]  /*12e0*/  ULDC.64 UR10, c[0x0][0x288] ;  /* 0x0000a200000a7ab9 */ /* 0x000fe20000000a00 */
[--C-:B------:R-:W-:Y:S01]  /*12f0*/  SHF.R.S32.HI R88, RZ, 0x2, R4.reuse ;  /* 0x00000002ff587819 */ /* 0x100fe20000011404 */
[----:B------:R-:W1:Y:S01]  /*1300*/  LDC.64 R6, c[0x0][0x5c8] ;  /* 0x00017200ff067b82 */ /* 0x000e620000000a00 */
[----:B------:R-:W-:Y:S01]  /*1310*/  SHF.R.S32.HI R5, RZ, 0x1f, R4 ;  /* 0x0000001fff057819 */ /* 0x000fe20000011404 */
[----:B------:R-:W-:Y:S01]  /*1320*/  UISETP.LT.AND UP1, UPT, UR38, 0x1, UPT ;  /* 0x000000012600788c */ /* 0x000fe2000bf21270 */
[----:B------:R-:W-:Y:S01]  /*1330*/  LOP3.LUT R4, R4, 0xfffffffc, RZ, 0xc0, !PT ;  /* 0xfffffffc04047812 */ /* 0x000fe200078ec0ff */
[----:B------:R-:W-:Y:S01]  /*1340*/  ULOP3.LUT UR4, UR4, 0x1, URZ, 0xc0, !UPT ;  /* 0x0000000104047892 */ /* 0x000fe2000f8ec03f */
[----:B------:R-:W-:Y:S01]  /*1350*/  LEA.HI R5, R5, R88, RZ, 0x3 ;  /* 0x0000005805057211 */ /* 0x000fe200078f18ff */
[----:B------:R-:W-:Y:S01]  /*1360*/  ULDC UR43, c[0x0][0x658] ;  /* 0x00019600002b7ab9 */ /* 0x000fe20000000800 */
[----:B------:R-:W-:Y:S01]  /*1370*/  UMOV UR6, 0xffffffff ;  /* 0xffffffff00067882 */ /* 0x000fe20000000000 */
[----:B------:R-:W-:Y:S01]  /*1380*/  IMAD.IADD R4, R3, 0x1, -R4 ;  /* 0x0000000103047824 */ /* 0x000fe200078e0a04 */
[----:B------:R-:W-:Y:S01]  /*1390*/  LOP3.LUT R5, R5, 0xfffffff8, RZ, 0xc0, !PT ;  /* 0xfffffff805057812 */ /* 0x000fe200078ec0ff */
[----:B------:R-:W-:Y:S01]  /*13a0*/  IMAD.U32 R3, RZ, RZ, UR10 ;  /* 0x0000000aff037e24 */ /* 0x000fe2000f8e00ff */
[----:B------:R-:W-:Y:S01]  /*13b0*/  ULDC UR8, c[0x0][0x284] ;  /* 0x0000a10000087ab9 */ /* 0x000fe20000000800 */
[----:B------:R-:W-:Y:S01]  /*13c0*/  IMAD.SHL.U32 R90, R4, 0x2, RZ ;  /* 0x00000002045a7824 */ /* 0x000fe200078e00ff */
[----:B------:R-:W-:Y:S01]  /*13d0*/  USEL UR44, UR44, URZ, !UP0 ;  /* 0x0000003f2c2c7287 */ /* 0x000fe2000c000000 */
[----:B------:R-:W-:Y:S01]  /*13e0*/  IMAD.IADD R88, R88, 0x1, -R5 ;  /* 0x0000000158587824 */ /* 0x000fe200078e0a05 */
[----:B------:R-:W-:Y:S01]  /*13f0*/  SHF.R.S32.HI R5, RZ, 0x5, R0 ;  /* 0x00000005ff057819 */ /* 0x000fe20000011400 */
[----:B------:R-:W-:Y:S01]  /*1400*/  VIADD R0, R95, 0xffffffff ;  /* 0xffffffff5f007836 */ /* 0x000fe20000000000 */
[----:B0-----:R-:W-:Y:S01]  /*1410*/  ULEA UR40, UR5, UR40, 0x18 ;  /* 0x0000002805287291 */ /* 0x001fe2000f8ec03f */
[----:B------:R-:W-:Y:S01]  /*1420*/  IMAD R94, R4, -0x2, R3 ;  /* 0xfffffffe045e7824 */ /* 0x000fe200078e0203 */
[--C-:B------:R-:W-:Y:S01]  /*1430*/  SHF.R.S32.HI R89, RZ, 0x1f, R88.reuse ;  /* 0x0000001fff597819 */ /* 0x100fe20000011458 */
[C-C-:B------:R-:W-:Y:S01]  /*1440*/  IMAD R97, R5.reuse, -0x10, -R88.reuse ;  /* 0xfffffff005617824 */ /* 0x140fe200078e0a58 */
[C---:B------:R-:W-:Y:S01]  /*1450*/  ISETP.NE.AND P0, PT, R0.reuse, RZ, PT ;  /* 0x000000ff0000720c */ /* 0x040fe20003f05270 */
[----:B------:R-:W-:Y:S01]  /*1460*/  IMAD.SHL.U32 R0, R0, 0x8, RZ ;  /* 0x0000000800007824 */ /* 0x000fe200078e00ff */
[----:B------:R-:W-:Y:S01]  /*1470*/  UIADD3 UR50, UR40, 0x30, URZ ;  /* 0x0000003028327890 */ /* 0x000fe2000fffe03f */
[----:B------:R-:W-:Y:S01]  /*1480*/  IMAD.WIDE R88, R5, 0x10, R88 ;  /* 0x0000001005587825 */ /* 0x000fe200078e0258 */
[----:B------:R-:W-:Y:S01]  /*1490*/  USEL UR46, UR38, 0x1, UP1 ;  /* 0x00000001262e7887 */ /* 0x000fe20008800000 */
[----:B-1----:R-:W-:Y:S01]  /*14a0*/  SHF.L.U64.HI R92, R6, 0x3, R7 ;  /* 0x00000003065c7819 */ /* 0x002fe20000010207 */
[----:B------:R-:W-:Y:S01]  /*14b0*/  USHF.L.U32 UR6, UR6, UR43, URZ ;  /* 0x0000002b06067299 */ /* 0x000fe2000800063f */
[----:B------:R-:W-:Y:S01]  /*14c0*/  LOP3.LUT R0, R0, 0x8, RZ, 0xc0, !PT ;  /* 0x0000000800007812 */ /* 0x000fe200078ec0ff */
[----:B------:R-:W-:Y:S01]  /*14d0*/  UISETP.EQ.U32.AND UP0, UPT, UR4, 0x1, !UP0 ;  /* 0x000000010400788c */ /* 0x000fe2000c702070 */
[----:B------:R-:W-:Y:S01]  /*14e0*/  IMAD.SHL.U32 R93, R6, 0x8, RZ ;  /* 0x00000008065d7824 */ /* 0x000fe200078e00ff */
[----:B------:R-:W-:Y:S01]  /*14f0*/  SEL R98, RZ, 0x1, P0 ;  /* 0x00000001ff627807 */ /* 0x000fe20000000000 */
[----:B------:R-:W-:Y:S01]  /*1500*/  VIADD R97, R97, UR8 ;  /* 0x0000000861617c36 */ /* 0x000fe20008000000 */
[----:B------:R-:W-:Y:S01]  /*1510*/  LEA R95, R95, UR50, 0x3 ;  /* 0x000000325f5f7c11 */ /* 0x000fe2000f8e18ff */
[----:B------:R-:W-:Y:S01]  /*1520*/  ULDC UR42, c[0x0][0x600] ;  /* 0x00018000002a7ab9 */ /* 0x000fe20000000800 */
[C---:B------:R-:W-:Y:S01]  /*1530*/  LOP3.LUT R99, R0.reuse, 0x8, RZ, 0x3c, !PT ;  /* 0x0000000800637812 */ /* 0x040fe200078e3cff */
[----:B------:R-:W-:Y:S01]  /*1540*/  UMOV UR7, 0x1 ;  /* 0x0000000100077882 */ /* 0x000fe20000000000 */
[----:B------:R-:W-:Y:S01]  /*1550*/  LOP3.LUT R96, R0, 0x18, RZ, 0x3c, !PT ;  /* 0x0000001800607812 */ /* 0x000fe200078e3cff */
[----:B------:R-:W-:Y:S01]  /*1560*/  ULOP3.LUT UR49, UR39, 0x1, URZ, 0xfc, !UPT ;  /* 0x0000000127317892 */ /* 0x000fe2000f8efc3f */
[----:B------:R-:W-:Y:S01]  /*1570*/  SHF.R.S32.HI R91, RZ, 0x1f, R90 ;  /* 0x0000001fff5b7819 */ /* 0x000fe2000001145a */
[----:B------:R-:W-:-:S02]  /*1580*/  USHF.L.U64.HI UR36, UR54, 0x1, UR37 ;  /* 0x0000000136247899 */ /* 0x000fc40008010225 */
[----:B------:R-:W-:Y:S02]  /*1590*/  UIADD3 UR41, UR11, 0xfe, URZ ;  /* 0x000000fe0b297890 */ /* 0x000fe4000fffe03f */
[----:B------:R-:W-:Y:S02]  /*15a0*/  UIADD3 UR42, UR42, -0x1, URZ ;  /* 0xffffffff2a2a7890 */ /* 0x000fe4000fffe03f */
[----:B------:R-:W-:Y:S02]  /*15b0*/  USHF.L.U32 UR43, UR7, UR43, URZ ;  /* 0x0000002b072b7299 */ /* 0x000fe4000800063f */
[----:B------:R-:W-:Y:S02]  /*15c0*/  UIADD3 UR46, -UR46, UR38, URZ ;  /* 0x000000262e2e7290 */ /* 0x000fe4000fffe13f */
[----:B------:R-:W-:Y:S02]  /*15d0*/  ULOP3.LUT UR47, URZ, UR6, URZ, 0x33, !UPT ;  /* 0x000000063f2f7292 */ /* 0x000fe4000f8e333f */
[----:B------:R-:W-:-:S12]  /*15e0*/  USEL UR48, URZ, 0x1, !UP0 ;  /* 0x000000013f307887 */ /* 0x000fd8000c000000 */
.L_x_161:
[----:B------:R-:W-:-:S04]  /*15f0*/  SHF.L.U32 R0, R98, 0x1f, RZ ;  /* 0x0000001f62007819 */ /* 0x000fc800000006ff */
[----:B------:R-:W0:Y:S02]  /*1600*/  SYNCS.PHASECHK.TRANS64.TRYWAIT P0, [R95+URZ+-0x8], R0 ;  /* 0xfffff8005f0075a7 */ /* 0x000e24000800017f */
[----:B012345:R-:W-:Y:S05]  /*1610*/  @!P0 BRA `(.L_x_14) ;  /* 0x0000006c006c8947 */ /* 0x03ffea0003800000 */
.L_x_181:
[----:B------:R-:W-:Y:S02]  /*1620*/  ULDC UR4, c[0x0][0x28c] ;  /* 0x0000a30000047ab9 */ /* 0x000fe40000000800 */
[----:B------:R-:W-:-:S13]  /*1630*/  ISETP.LT.AND P0, PT, RZ, UR4, PT ;  /* 0x00000004ff007c0c */ /* 0x000fda000bf01270 */
[----:B------:R-:W-:Y:S05]  /*1640*/  @P0 BRA `(.L_x_15) ;  /* 0x0000000000400947 */ /* 0x000fea0003800000 */
[----:B0-----:R-:W-:Y:S01]  /*1650*/  MOV R0, 0x0 ;  /* 0x0000000000007802 */ /* 0x001fe20000000f00 */
[----:B------:R-:W-:Y:S01]  /*1660*/  ULDC.64 UR4, c[0x4][0x68] ;  /* 0x01001a0000047ab9 */ /* 0x000fe20000000a00 */
[----:B------:R-:W-:Y:S01]  /*1670*/  ULDC.64 UR6, c[0x4][0x8] ;  /* 0x0100020000067ab9 */ /* 0x000fe20000000a00 */
[----:B------:R-:W-:Y:S01]  /*1680*/  IMAD.U32 R4, RZ, RZ, UR4 ;  /* 0x00000004ff047e24 */ /* 0x000fe2000f8e00ff */
[----:B------:R0:W1:Y:S01]  /*1690*/  LDC.64 R14, c[0x4][R0] ;  /* 0x01000000000e7b82 */ /* 0x0000620000000a00 */
[----:B------:R-:W-:Y:S01]  /*16a0*/  IMAD.U32 R5, RZ, RZ, UR5 ;  /* 0x00000005ff057e24 */ /* 0x000fe2000f8e00ff */
[----:B------:R-:W-:Y:S01]  /*16b0*/  ULDC.64 UR4, c[0x4][0x70] ;  /* 0x01001c0000047ab9 */ /* 0x000fe20000000a00 */
[----:B------:R-:W-:Y:S02]  /*16c0*/  IMAD.U32 R10, RZ, RZ, UR6 ;  /* 0x00000006ff0a7e24 */ /* 0x000fe4000f8e00ff */
[----:B------:R-:W-:Y:S02]  /*16d0*/  IMAD.U32 R6, RZ, RZ, UR4 ;  /* 0x00000004ff067e24 */ /* 0x000fe4000f8e00ff */
[----:B------:R-:W-:-:S02]  /*16e0*/  IMAD.U32 R7, RZ, RZ, UR5 ;  /* 0x00000005ff077e24 */ /* 0x000fc4000f8e00ff */
[----:B------:R-:W-:Y:S02]  /*16f0*/  IMAD.U32 R11, RZ, RZ, UR7 ;  /* 0x00000007ff0b7e24 */ /* 0x000fe4000f8e00ff */
[----:B------:R-:W-:Y:S02]  /*1700*/  IMAD.MOV.U32 R8, RZ, RZ, 0x1e1 ;  /* 0x000001e1ff087424 */ /* 0x000fe400078e00ff */
[----:B------:R-:W-:Y:S02]  /*1710*/  IMAD.MOV.U32 R12, RZ, RZ, 0x1 ;  /* 0x00000001ff0c7424 */ /* 0x000fe400078e00ff */
[----:B0-----:R-:W-:-:S07]  /*1720*/  IMAD.MOV.U32 R13, RZ, RZ, RZ ;  /* 0x000000ffff0d7224 */ /* 0x001fce00078e00ff */
[----:B------:R-:W-:-:S07]  /*1730*/  LEPC R20, `(.L_x_15) ;  /* 0x000000001014794e */ /* 0x000fce0000000000 */
[----:B-1---5:R-:W-:Y:S05]  /*1740*/  CALL.ABS.NOINC R14 ;  /* 0x000000000e007343 */ /* 0x022fea0003c00000 */
.L_x_15:
[----:B0-----:R-:W-:-:S05]  /*1750*/  IMAD.U32 R0, RZ, RZ, UR49 ;  /* 0x00000031ff007e24 */ /* 0x001fca000f8e00ff */
[----:B------:R-:W-:-:S13]  /*1760*/  ISETP.NE.AND P0, PT, R0, 0x3, PT ;  /* 0x000000030000780c */ /* 0x000fda0003f05270 */
[----:B------:R-:W-:Y:S05]  /*1770*/  @!P0 BRA `(.L_x_16) ;  /* 0x0000000000048947 */ /* 0x000fea0003800000 */
[----:B------:R-:W-:Y:S01]  /*1780*/  BPT.TRAP 0x1 ;  /* 0x000000040000795c */ /* 0x000fe20000300000 */
.L_x_16:
[----:B------:R-:W-:Y:S02]  /*1790*/  IMAD.U32 R3, RZ, RZ, UR44 ;  /* 0x0000002cff037e24 */ /* 0x000fe4000f8e00ff */
[----:B------:R-:W-:-:S03]  /*17a0*/  IMAD.U32 R0, RZ, RZ, UR48 ;  /* 0x00000030ff007e24 */ /* 0x000fc6000f8e00ff */
[----:B------:R-:W-:Y:S02]  /*17b0*/  LEA R3, R3, UR40, 0x3 ;  /* 0x0000002803037c11 */ /* 0x000fe4000f8e18ff */
[----:B------:R-:W-:-:S04]  /*17c0*/  SHF.L.U32 R0, R0, 0x1f, RZ ;  /* 0x0000001f00007819 */ /* 0x000fc800000006ff */
[----:B------:R0:W1:Y:S01]  /*17d0*/  SYNCS.PHASECHK.TRANS64.TRYWAIT P1, [R3+URZ], R0 ;  /* 0x00000000030075a7 */ /* 0x000062000802017f */
[----:B------:R-:W-:Y:S05]  /*17e0*/  @!P0 BRA `(.L_x_17) ;  /* 0x0000000000048947 */ /* 0x000fea0003800000 */
[----:B------:R-:W-:Y:S01]  /*17f0*/  BPT.TRAP 0x1 ;  /* 0x000000040000795c */ /* 0x000fe20000300000 */
.L_x_17:
[----:B------:R-:W-:-:S05]  /*1800*/  IMAD.U32 R4, RZ, RZ, UR46 ;  /* 0x0000002eff047e24 */ /* 0x000fca000f8e00ff */
[----:B------:R-:W-:Y:S01]  /*1810*/  ISETP.GE.AND P2, PT, R4, 0x1, PT ;  /* 0x000000010400780c */ /* 0x000fe20003f46270 */
[----:B-1----:R-:W-:-:S12]  /*1820*/  @P1 BRA `(.L_x_18) ;  /* 0x0000000000081947 */ /* 0x002fd80003800000 */
[----:B------:R-:W1:Y:S02]  /*1830*/  SYNCS.PHASECHK.TRANS64.TRYWAIT P1, [R3+URZ], R0 ;  /* 0x00000000030075a7 */ /* 0x000e64000802017f */
[----:B-1----:R-:W-:Y:S05]  /*1840*/  @!P1 BRA `(.L_x_19) ;  /* 0x0000006800f49947 */ /* 0x002fea0003800000 */
.L_x_18:
[----:B------:R-:W-:Y:S05]  /*1850*/  WARPSYNC.ALL ;  /* 0x0000000000007948 */ /* 0x000fea0003800000 */
[----:B------:R-:W-:Y:S01]  /*1860*/  UIADD3 UR4, UR40, 0x100, URZ ;  /* 0x0000010028047890 */ /* 0x000fe2000fffe03f */
[----:B------:R-:W-:Y:S01]  /*1870*/  WARPGROUP.ARRIVE ;  /* 0x00000000000079c5 */ /* 0x000fe20000000000 */
[----:B------:R-:W-:Y:S02]  /*1880*/  UIADD3 UR5, UR40, 0x10100, URZ ;  /* 0x0001010028057890 */ /* 0x000fe4000fffe03f */
[----:B------:R-:W-:Y:S02]  /*1890*/  USHF.R.U32.HI UR4, URZ, 0x4, UR4 ;  /* 0x000000043f047899 */ /* 0x000fe40008011604 */
[----:B------:R-:W-:-:S02]  /*18a0*/  USHF.R.U32.HI UR5, URZ, 0x4, UR5 ;  /* 0x000000043f057899 */ /* 0x000fc40008011605 */
[----:B------:R-:W-:Y:S02]  /*18b0*/  ULOP3.LUT UR4, UR4, 0x3fff, URZ, 0xc0, !UPT ;  /* 0x00003fff04047892 */ /* 0x000fe4000f8ec03f */
[----:B------:R-:W-:Y:S02]  /*18c0*/  ULOP3.LUT UR5, UR5, 0x3fff, URZ, 0xc0, !UPT ;  /* 0x00003fff05057892 */ /* 0x000fe4000f8ec03f */
[----:B------:R-:W-:Y:S02]  /*18d0*/  ULOP3.LUT UR8, UR4, 0x10000, URZ, 0xfc, !UPT ;  /* 0x0001000004087892 */ /* 0x000fe4000f8efc3f */
[----:B------:R-:W-:Y:S02]  /*18e0*/  ULOP3.LUT UR9, UR5, 0x10000, URZ, 0xfc, !UPT ;  /* 0x0001000005097892 */ /* 0x000fe4000f8efc3f */
[----:B------:R-:W-:Y:S02]  /*18f0*/  ULEA UR11, UR44, UR8, 0xb ;  /* 0x000000082c0b7291 */ /* 0x000fe4000f8e583f */
[----:B------:R-:W-:Y:S01]  /*1900*/  ULEA UR10, UR44, UR9, 0xc ;  /* 0x000000092c0a7291 */ /* 0x000fe2000f8e603f */
[----:B------:R-:W-:Y:S01]  /*1910*/  UMOV UR5, 0x40000040 ;  /* 0x4000004000057882 */ /* 0x000fe20000000000 */
[----:B------:R-:W-:-:S03]  /*1920*/  UMOV UR7, 0x40000040 ;  /* 0x4000004000077882 */ /* 0x000fc60000000000 */
[----:B------:R-:W-:Y:S02]  /*1930*/  UMOV UR4, UR11 ;  /* 0x0000000b00047c82 */ /* 0x000fe40008000000 */
[----:B------:R-:W-:Y:S02]  /*1940*/  UMOV UR6, UR10 ;  /* 0x0000000a00067c82 */ /* 0x000fe40008000000 */
[----:B------:R-:W-:Y:S01]  /*1950*/  HGMMA.64x128x8.F32.TF32 R24, gdesc[UR4], RZ, !UPT, gsb0 ;  /* 0x05e00000041879f0 */ /* 0x000fe2000c0028ff */
[----:B------:R-:W-:Y:S02]  /*1960*/  UIADD3 UR4, UR11, 0x2, URZ ;  /* 0x000000020b047890 */ /* 0x000fe4000fffe03f */
[----:B------:R-:W-:Y:S01]  /*1970*/  UIADD3 UR6, UR10, 0x2, URZ ;  /* 0x000000020a067890 */ /* 0x000fe2000fffe03f */
[----:B------:R-:W-:Y:S01]  /*1980*/  UMOV UR5, 0x40000040 ;  /* 0x4000004000057882 */ /* 0x000fe20000000000 */
[----:B------:R-:W-:Y:S01]  /*1990*/  UMOV UR7, 0x40000040 ;  /* 0x4000004000077882 */ /* 0x000fe20000000000 */
[----:B------:R-:W-:-:S02]  /*19a0*/  WARPGROUP.DEPBAR.LE gsb0, 0x0 ;  /* 0x00008000000079c5 */ /* 0x000fc40000010000 */
[----:B------:R-:W-:-:S06]  /*19b0*/  WARPGROUP.ARRIVE ;  /* 0x00000000000079c5 */ /* 0x000fcc0000000000 */
[----:B------:R-:W-:Y:S01]  /*19c0*/  HGMMA.64x128x8.F32.TF32 R24, gdesc[UR4], R24, gsb0 ;  /* 0x05e00000041879f0 */ /* 0x000fe20008002818 */
[----:B------:R-:W-:Y:S02]  /*19d0*/  UIADD3 UR4, UR11, 0x4, URZ ;  /* 0x000000040b047890 */ /* 0x000fe4000fffe03f */
[----:B------:R-:W-:Y:S01]  /*19e0*/  UIADD3 UR6, UR10, 0x4, URZ ;  /* 0x000000040a067890 */ /* 0x000fe2000fffe03f */
[----:B------:R-:W-:Y:S01]  /*19f0*/  UMOV UR5, 0x40000040 ;  /* 0x4000004000057882 */ /* 0x000fe20000000000 */
[----:B------:R-:W-:Y:S01]  /*1a00*/  UMOV UR7, 0x40000040 ;  /* 0x4000004000077882 */ /* 0x000fe20000000000 */
[----:B------:R-:W-:Y:S02]  /*1a10*/  WARPGROUP.DEPBAR.LE gsb0, 0x0 ;  /* 0x00008000000079c5 */ /* 0x000fe40000010000 */
        /* <DEDUP_REMOVED lines=92> */
[----:B------:R-:W-:Y:S03]  /*1fe0*/  HGMMA.64x128x8.F32.TF32 R24, gdesc[UR4], R24, gsb0 ;  /* 0x05e00000041879f0 */ /* 0x000fe60008002818 */
[----:B------:R-:W-:Y:S02]  /*1ff0*/  WARPGROUP.DEPBAR.LE gsb0, 0x0 ;  /* 0x00008000000079c5 */ /* 0x000fe40000010000 */
[----:B------:R-:W-:Y:S05]  /*2000*/  @!P2 BRA `(.L_x_20) ;  /* 0x000000080064a947 */ /* 0x000fea0003800000 */
[----:B------:R-:W-:Y:S01]  /*2010*/  UIADD3 UR11, UR44, 0x1, URZ ;  /* 0x000000012c0b7890 */ /* 0x000fe2000fffe03f */
[----:B01----:R-:W-:Y:S01]  /*2020*/  IMAD.U32 R0, RZ, RZ, UR46 ;  /* 0x0000002eff007e24 */ /* 0x003fe2000f8e00ff */
[----:B------:R-:W-:Y:S02]  /*2030*/  UMOV UR10, UR44 ;  /* 0x0000002c000a7c82 */ /* 0x000fe40008000000 */
[----:B------:R-:W-:-:S04]  /*2040*/  UISETP.NE.AND UP0, UPT, UR11, 0x2, UPT ;  /* 0x000000020b00788c */ /* 0x000fc8000bf05270 */
[----:B------:R-:W-:Y:S02]  /*2050*/  USEL UR4, URZ, 0x1, UP0 ;  /* 0x000000013f047887 */ /* 0x000fe40008000000 */
[----:B------:R-:W-:Y:S02]  /*2060*/  USEL UR11, UR11, URZ, UP0 ;  /* 0x0000003f0b0b7287 */ /* 0x000fe40008000000 */
[----:B------:R-:W-:-:S06]  /*2070*/  ULOP3.LUT UR4, UR48, UR4, URZ, 0x3c, !UPT ;  /* 0x0000000430047292 */ /* 0x000fcc000f8e3c3f */
[----:B------:R-:W-:-:S07]  /*2080*/  IMAD.U32 R5, RZ, RZ, UR4 ;  /* 0x00000004ff057e24 */ /* 0x000fce000f8e00ff */
.L_x_27:
[----:B01----:R-:W-:Y:S05]  /*2090*/  @!P0 BRA `(.L_x_21) ;  /* 0x0000000000048947 */ /* 0x003fea0003800000 */
[----:B------:R-:W-:Y:S01]  /*20a0*/  BPT.TRAP 0x1 ;  /* 0x000000040000795c */ /* 0x000fe20000300000 */
.L_x_21:
[----:B------:R-:W-:Y:S01]  /*20b0*/  ULEA UR4, UR11, UR40, 0x3 ;  /* 0x000000280b047291 */ /* 0x000fe2000f8e183f */
[----:B------:R-:W-:-:S08]  /*20c0*/  SHF.L.U32 R3, R5, 0x1f, RZ ;  /* 0x0000001f05037819 */ /* 0x000fd000000006ff */
[----:B------:R0:W1:Y:S01]  /*20d0*/  SYNCS.PHASECHK.TRANS64.TRYWAIT P1, [UR4], R3 ;  /* 0x00000003ff0075a7 */ /* 0x0000620008020144 */
[----:B------:R-:W-:Y:S05]  /*20e0*/  @!P0 BRA `(.L_x_22) ;  /* 0x0000000000048947 */ /* 0x000fea0003800000 */
[----:B------:R-:W-:Y:S01]  /*20f0*/  BPT.TRAP 0x1 ;  /* 0x000000040000795c */ /* 0x000fe20000300000 */
.L_x_22:
[----:B-1----:R-:W-:Y:S05]  /*2100*/  @P1 BRA `(.L_x_23) ;  /* 0x0000000000081947 */ /* 0x002fea0003800000 */
[----:B------:R-:W1:Y:S02]  /*2110*/  SYNCS.PHASECHK.TRANS64.TRYWAIT P1, [UR4], R3 ;  /* 0x00000003ff0075a7 */ /* 0x000e640008020144 */
[----:B-1----:R-:W-:Y:S05]  /*2120*/  @!P1 BRA `(.L_x_24) ;  /* 0x0000006000d09947 */ /* 0x002fea0003800000 */
.L_x_23:
[----:B------:R-:W-:Y:S01]  /*2130*/  ULEA UR12, UR11, UR9, 0xc ;  /* 0x000000090b0c7291 */ /* 0x000fe2000f8e603f */
[----:B------:R-:W-:Y:S01]  /*2140*/  WARPGROUP.ARRIVE ;  /* 0x00000000000079c5 */ /* 0x000fe20000000000 */
[----:B------:R-:W-:Y:S01]  /*2150*/  ULEA UR13, UR11, UR8, 0xb ;  /* 0x000000080b0d7291 */ /* 0x000fe2000f8e583f */
[----:B------:R-:W-:Y:S01]  /*2160*/  UMOV UR7, 0x40000040 ;  /* 0x4000004000077882 */ /* 0x000fe20000000000 */
[----:B------:R-:W-:-:S03]  /*2170*/  UMOV UR5, 0x40000040 ;  /* 0x4000004000057882 */ /* 0x000fc60000000000 */
[----:B------:R-:W-:Y:S02]  /*2180*/  UMOV UR6, UR12 ;  /* 0x0000000c00067c82 */ /* 0x000fe40008000000 */
[----:B------:R-:W-:Y:S02]  /*2190*/  UMOV UR4, UR13 ;  /* 0x0000000d00047c82 */ /* 0x000fe40008000000 */
[----:B------:R-:W-:Y:S01]  /*21a0*/  HGMMA.64x128x8.F32.TF32 R24, gdesc[UR4], R24, gsb0 ;  /* 0x05e00000041879f0 */ /* 0x000fe20008002818 */
        /* <DEDUP_REMOVED lines=107> */
[----:B------:R-:W-:Y:S01]  /*2860*/  BPT.TRAP 0x1 ;  /* 0x000000040000795c */ /* 0x000fe20000300000 */
.L_x_25:
[----:B------:R-:W-:Y:S02]  /*2870*/  UISETP.GT.U32.AND UP0, UPT, UR39, 0x1, UPT ;  /* 0x000000012700788c */ /* 0x000fe4000bf04070 */
[----:B------:R-:W-:-:S04]  /*2880*/  ULEA UR4, UR10, UR40, 0x3 ;  /* 0x000000280a047291 */ /* 0x000fc8000f8e183f */
[----:B------:R-:W-:Y:S01]  /*2890*/  UIADD3 UR4, UR4, 0x10, URZ ;  /* 0x0000001004047890 */ /* 0x000fe2000fffe03f */
[----:B------:R-:W-:-:S03]  /*28a0*/  PLOP3.LUT P1, PT, PT, PT, UP0, 0x80, 0x0 ;  /* 0x000000000000781c */ /* 0x000fc60003f2f008 */
[----:B------:R-:W-:-:S09]  /*28b0*/  UPRMT UR4, URZ, 0x654, UR4 ;  /* 0x000006543f047896 */ /* 0x000fd20008000004 */
[----:B------:R-:W-:Y:S01]  /*28c0*/  SYNCS.ARRIVE.TRANS64.RED.A1T0 RZ, [UR4], RZ ;  /* 0x000000ffffff79a7 */ /* 0x000fe20008100404 */
[----:B------:R-:W-:Y:S05]  /*28d0*/  @P1 BRA `(.L_x_26) ;  /* 0x0000000000041947 */ /* 0x000fea0003800000 */
[----:B------:R-:W-:Y:S01]  /*28e0*/  BPT.TRAP 0x1 ;  /* 0x000000040000795c */ /* 0x000fe20000300000 */
.L_x_26:
[----:B------:R-:W-:Y:S01]  /*28f0*/  UIADD3 UR11, UR11, 0x1, URZ ;  /* 0x000000010b0b7890 */ /* 0x000fe2000fffe03f */
[C---:B------:R-:W-:Y:S01]  /*2900*/  ISETP.GT.AND P1, PT, R0.reuse, 0x1, PT ;  /* 0x000000010000780c */ /* 0x040fe20003f24270 */
[----:B------:R-:W-:Y:S01]  /*2910*/  UIADD3 UR10, UR10, 0x1, URZ ;  /* 0x000000010a0a7890 */ /* 0x000fe2000fffe03f */
[----:B------:R-:W-:Y:S01]  /*2920*/  VIADD R0, R0, 0xffffffff ;  /* 0xffffffff00007836 */ /* 0x000fe20000000000 */
[----:B------:R-:W-:Y:S02]  /*2930*/  UISETP.NE.AND UP0, UPT, UR11, 0x2, UPT ;  /* 0x000000020b00788c */ /* 0x000fe4000bf05270 */
[----:B------:R-:W-:Y:S02]  /*2940*/  UISETP.NE.AND UP1, UPT, UR10, 0x2, UPT ;  /* 0x000000020a00788c */ /* 0x000fe4000bf25270 */
[----:B------:R-:W-:Y:S02]  /*2950*/  USEL UR4, URZ, 0x1, UP0 ;  /* 0x000000013f047887 */ /* 0x000fe40008000000 */
[----:B------:R-:W-:-:S02]  /*2960*/  USEL UR11, UR11, URZ, UP0 ;  /* 0x0000003f0b0b7287 */ /* 0x000fc40008000000 */
[----:B------:R-:W-:Y:S02]  /*2970*/  USEL UR10, UR10, URZ, UP1 ;  /* 0x0000003f0a0a7287 */ /* 0x000fe40008800000 */
[----:B------:R-:W-:Y:S01]  /*2980*/  LOP3.LUT R5, R5, UR4, RZ, 0x3c, !PT ;  /* 0x0000000405057c12 */ /* 0x000fe2000f8e3cff */
[----:B------:R-:W-:Y:S09]  /*2990*/  @P1 BRA `(.L_x_27) ;  /* 0xfffffff400bc1947 */ /* 0x000ff2000383ffff */
.L_x_20:
[----:B01----:R-:W0:Y:S01]  /*29a0*/  LDC R0, c[0x0][0x28c] ;  /* 0x0000a300ff007b82 */ /* 0x003e220000000800 */
[----:B------:R1:W-:Y:S01]  /*29b0*/  SYNCS.ARRIVE.TRANS64.A1T0 RZ, [R99+UR50], RZ ;  /* 0x000000ff63ff79a7 */ /* 0x0003e20008100032 */
[----:B0-----:R-:W-:-:S13]  /*29c0*/  ISETP.GE.AND P1, PT, R0, 0x1, PT ;  /* 0x000000010000780c */ /* 0x001fda0003f26270 */
[----:B-1----:R-:W-:Y:S05]  /*29d0*/  @!P1 BRA `(.L_x_28) ;  /* 0x0000000000309947 */ /* 0x002fea0003800000 */
[----:B------:R-:W-:Y:S05]  /*29e0*/  @!P0 BRA `(.L_x_29) ;  /* 0x0000000000048947 */ /* 0x000fea0003800000 */
[----:B------:R-:W-:Y:S01]  /*29f0*/  BPT.TRAP 0x1 ;  /* 0x000000040000795c */ /* 0x000fe20000300000 */
.L_x_29:
[----:B------:R-:W-:Y:S02]  /*2a00*/  UIADD3 UR4, UR46, UR44, URZ ;  /* 0x0000002c2e047290 */ /* 0x000fe4000fffe03f */
[----:B------:R-:W-:Y:S02]  /*2a10*/  UISETP.GT.U32.AND UP0, UPT, UR39, 0x1, UPT ;  /* 0x000000012700788c */ /* 0x000fe4000bf04070 */
[----:B------:R-:W-:-:S04]  /*2a20*/  USHF.L.U32 UR4, UR4, 0x3, URZ ;  /* 0x0000000304047899 */ /* 0x000fc8000800063f */
[----:B------:R-:W-:Y:S01]  /*2a30*/  ULOP3.LUT UR4, UR4, 0x8, URZ, 0xc0, !UPT ;  /* 0x0000000804047892 */ /* 0x000fe2000f8ec03f */
[----:B------:R-:W-:-:S03]  /*2a40*/  PLOP3.LUT P0, PT, PT, PT, UP0, 0x80, 0x0 ;  /* 0x000000000000781c */ /* 0x000fc60003f0f008 */
[----:B------:R-:W-:-:S04]  /*2a50*/  UIADD3 UR4, UR40, 0x10, UR4 ;  /* 0x0000001028047890 */ /* 0x000fc8000fffe004 */
[----:B------:R-:W-:-:S09]  /*2a60*/  UPRMT UR4, URZ, 0x654, UR4 ;  /* 0x000006543f047896 */ /* 0x000fd20008000004 */
[----:B------:R-:W-:Y:S01]  /*2a70*/  SYNCS.ARRIVE.TRANS64.RED.A1T0 RZ, [UR4], RZ ;  /* 0x000000ffffff79a7 */ /* 0x000fe20008100404 */
[----:B------:R-:W-:Y:S05]  /*2a80*/  @P0 BRA `(.L_x_28) ;  /* 0x0000000000040947 */ /* 0x000fea0003800000 */
[----:B------:R-:W-:Y:S01]  /*2a90*/  BPT.TRAP 0x1 ;  /* 0x000000040000795c */ /* 0x000fe20000300000 */
.L_x_28:
[----:B------:R-:W-:Y:S02]  /*2aa0*/  SHF.L.U32 R0, R98, 0x1f, RZ ;  /* 0x0000001f62007819 */ /* 0x000fe400000006ff */
[----:B------:R-:W-:Y:S02]  /*2ab0*/  SHF.R.S32.HI R9, RZ, 0x1f, R19 ;  /* 0x0000001fff097819 */ /* 0x000fe40000011413 */
[----:B------:R-:W0:Y:S02]  /*2ac0*/  SYNCS.PHASECHK.TRANS64.TRYWAIT P0, [R95+URZ+0x8], R0 ;  /* 0x000008005f0075a7 */ /* 0x000e24000800017f */
[----:B0-----:R-:W-:Y:S05]  /*2ad0*/  @!P0 BRA `(.L_x_30) ;  /* 0x00000058007c8947 */ /* 0x001fea0003800000 */
.L_x_182:
[----:B------:R-:W-:Y:S01]  /*2ae0*/  ULDC.64 UR4, c[0x0][0x5d0] ;  /* 0x0001740000047ab9 */ /* 0x000fe20000000a00 */
[----:B------:R-:W-:Y:S01]  /*2af0*/  ULDC UR6, c[0x0][0x284] ;  /* 0x0000a10000067ab9 */ /* 0x000fe20000000800 */
[----:B0-----:R-:W-:Y:S02]  /*2b00*/  IMAD R0, R9, UR4, RZ ;  /* 0x0000000409007c24 */ /* 0x001fe4000f8e02ff */
[----:B------:R-:W-:Y:S02]  /*2b10*/  IMAD.SHL.U32 R10, R2, 0x80, RZ ;  /* 0x00000080020a7824 */ /* 0x000fe400078e00ff */
[C---:B------:R-:W-:Y:S02]  /*2b20*/  IMAD R5, R19.reuse, UR5, R0 ;  /* 0x0000000513057c24 */ /* 0x040fe4000f8e0200 */
[----:B------:R-:W-:Y:S01]  /*2b30*/  IMAD.SHL.U32 R0, R18, 0x40, RZ ;  /* 0x0000004012007824 */ /* 0x000fe200078e00ff */
[----:B------:R-:W-:Y:S01]  /*2b40*/  SHF.R.S32.HI R11, RZ, 0x1f, R10 ;  /* 0x0000001fff0b7819 */ /* 0x000fe2000001140a */
[----:B------:R-:W-:Y:S01]  /*2b50*/  IMAD.WIDE.U32 R2, R19, UR4, R90 ;  /* 0x0000000413027c25 */ /* 0x000fe2000f8e005a */
[----:B------:R-:W-:-:S02]  /*2b60*/  ULDC.64 UR4, c[0x0][0x5c8] ;  /* 0x0001720000047ab9 */ /* 0x000fc40000000a00 */
[----:B------:R-:W-:Y:S01]  /*2b70*/  ISETP.GE.AND P0, PT, R0, UR6, PT ;  /* 0x0000000600007c0c */ /* 0x000fe2000bf06270 */
[----:B------:R-:W-:Y:S01]  /*2b80*/  ULDC UR6, c[0x0][0x288] ;  /* 0x0000a20000067ab9 */ /* 0x000fe20000000800 */
[----:B------:R-:W-:Y:S01]  /*2b90*/  IADD3 R2, P1, R10, R2, RZ ;  /* 0x000000020a027210 */ /* 0x000fe20007f3e0ff */
[----:B------:R-:W-:Y:S01]  /*2ba0*/  IMAD.WIDE R14, R18, 0x40, R88 ;  /* 0x00000040120e7825 */ /* 0x000fe200078e0258 */
[----:B------:R-:W-:Y:S02]  /*2bb0*/  ISETP.GE.OR P0, PT, R10, UR6, P0 ;  /* 0x000000060a007c0c */ /* 0x000fe40008706670 */
[----:B------:R-:W-:Y:S01]  /*2bc0*/  IADD3.X R3, R11, R3, R5, P1, !PT ;  /* 0x000000030b037210 */ /* 0x000fe20000ffe405 */
[----:B------:R-:W-:-:S04]  /*2bd0*/  IMAD R7, R15, UR4, RZ ;  /* 0x000000040f077c24 */ /* 0x000fc8000f8e02ff */
[C---:B------:R-:W-:Y:S02]  /*2be0*/  IMAD R7, R14.reuse, UR5, R7 ;  /* 0x000000050e077c24 */ /* 0x040fe4000f8e0207 */
[----:B------:R-:W-:-:S04]  /*2bf0*/  IMAD.WIDE.U32 R20, R14, UR4, R2 ;  /* 0x000000040e147c25 */ /* 0x000fc8000f8e0002 */
[----:B------:R-:W-:Y:S05]  /*2c00*/  @P0 BRA `(.L_x_31) ;  /* 0x0000003c00d80947 */ /* 0x000fea0003800000 */
[----:B-----5:R-:W-:Y:S01]  /*2c10*/  FSETP.NEU.AND P1, PT, R23, RZ, PT ;  /* 0x000000ff1700720b */ /* 0x020fe20003f2d000 */
[----:B------:R-:W-:Y:S01]  /*2c20*/  IMAD.IADD R18, R94, 0x1, -R10 ;  /* 0x000000015e127824 */ /* 0x000fe200078e0a0a */
[----:B------:R-:W-:Y:S01]  /*2c30*/  BSSY B0, `(.L_x_31) ;  /* 0x00003f3000007945 */ /* 0x000fe20003800000 */
[----:B------:R-:W-:Y:S02]  /*2c40*/  IMAD.IADD R0, R97, 0x1, -R0 ;  /* 0x0000000161007824 */ /* 0x000fe400078e0a00 */
[----:B------:R-:W-:Y:S01]  /*2c50*/  IMAD.IADD R7, R21, 0x1, R7 ;  /* 0x0000000115077824 */ /* 0x000fe200078e0207 */
[----:B------:R-:W-:-:S04]  /*2c60*/  ISETP.GT.AND P0, PT, R18, RZ, PT ;  /* 0x000000ff1200720c */ /* 0x000fc80003f04270 */
[----:B------:R-:W-:-:S03]  /*2c70*/  ISETP.GT.AND P2, PT, R0, RZ, P0 ;  /* 0x000000ff0000720c */ /* 0x000fc60000744270 */
[----:B------:R-:W-:Y:S10]  /*2c80*/  @!P1 BRA `(.L_x_32) ;  /* 0x0000002c001c9947 */ /* 0x000ff40003800000 */
[----:B------:R-:W0:Y:S01]  /*2c90*/  LDC.64 R100, c[0x0][0x5b8] ;  /* 0x00016e00ff647b82 */ /* 0x000e220000000a00 */
[----:B------:R-:W-:-:S07]  /*2ca0*/  ULDC.64 UR4, c[0x0][0x5c0] ;  /* 0x0001700000047ab9 */ /* 0x000fce0000000a00 */
[----:B------:R-:W1:Y:S08]  /*2cb0*/  LDC.64 R102, c[0x0][0x5b0] ;  /* 0x00016c00ff667b82 */ /* 0x000e700000000a00 */
[----:B------:R-:W2:Y:S01]  /*2cc0*/  LDC.64 R104, c[0x0][0x5a8] ;  /* 0x00016a00ff687b82 */ /* 0x000ea20000000a00 */
[-C--:B0-----:R-:W-:Y:S02]  /*2cd0*/  IMAD R4, R9, R100.reuse, RZ ;  /* 0x0000006409047224 */ /* 0x081fe400078e02ff */
[----:B------:R-:W-:-:S04]  /*2ce0*/  IMAD.WIDE.U32 R2, R19, R100, R90 ;  /* 0x0000006413027225 */ /* 0x000fc800078e005a */
[----:B------:R-:W-:Y:S01]  /*2cf0*/  IMAD R21, R19, R101, R4 ;  /* 0x0000006513157224 */ /* 0x000fe200078e0204 */
[----:B------:R-:W-:Y:S01]  /*2d00*/  IADD3 R4, P1, R10, R2, RZ ;  /* 0x000000020a047210 */ /* 0x000fe20007f3e0ff */
[----:B-1----:R-:W-:-:S03]  /*2d10*/  IMAD R2, R15, R102, RZ ;  /* 0x000000660f027224 */ /* 0x002fc600078e02ff */
[----:B------:R-:W-:Y:S01]  /*2d20*/  IADD3.X R5, R11, R3, R21, P1, !PT ;  /* 0x000000030b057210 */ /* 0x000fe20000ffe415 */
[C---:B------:R-:W-:Y:S02]  /*2d30*/  IMAD R101, R14.reuse, R103, R2 ;  /* 0x000000670e657224 */ /* 0x040fe400078e0202 */
[----:B------:R-:W-:-:S04]  /*2d40*/  IMAD.WIDE.U32 R2, R14, R102, R4 ;  /* 0x000000660e027225 */ /* 0x000fc800078e0004 */
[----:B------:R-:W-:Y:S01]  /*2d50*/  IMAD.IADD R3, R3, 0x1, R101 ;  /* 0x0000000103037824 */ /* 0x000fe200078e0265 */
[----:B--2---:R-:W-:-:S04]  /*2d60*/  LEA R8, P1, R2, R104, 0x2 ;  /* 0x0000006802087211 */ /* 0x004fc800078210ff */
[----:B------:R-:W-:-:S05]  /*2d70*/  LEA.HI.X R9, R2, R105, R3, 0x2, P1 ;  /* 0x0000006902097211 */ /* 0x000fca00008f1403 */
[----:B------:R0:W2:Y:S01]  /*2d80*/  @P2 LDG.E.LTC128B R15, desc[UR52][R8.64] ;  /* 0x00000034080f2981 */ /* 0x0000a2000c1e1920 */
[----:B------:R-:W-:Y:S01]  /*2d90*/  IMAD.WIDE.U32 R2, R14, R102, R10 ;  /* 0x000000660e027225 */ /* 0x000fe200078e000a */
[----:B------:R-:W-:Y:S01]  /*2da0*/  LEA R6, P3, R20, UR4, 0x2 ;  /* 0x0000000414067c11 */ /* 0x000fe2000f8610ff */
[----:B------:R-:W-:Y:S01]  /*2db0*/  BSSY B1, `(.L_x_33) ;  /* 0x0000014000017945 */ /* 0x000fe20003800000 */
[----:B------:R-:W-:Y:S02]  /*2dc0*/  IADD3 R12, P1, R90, R2, RZ ;  /* 0x000000025a0c7210 */ /* 0x000fe40007f3e0ff */
[----:B------:R-:W-:Y:S02]  /*2dd0*/  LEA.HI.X R7, R20, UR5, R7, 0x2, P3 ;  /* 0x0000000514077c11 */ /* 0x000fe400098f1407 */
[----:B------:R-:W-:Y:S01]  /*2de0*/  IADD3.X R13, R91, R101, R3, P1, !PT ;  /* 0x000000655b0d7210 */ /* 0x000fe20000ffe403 */
[----:B0-----:R-:W-:Y:S01]  /*2df0*/  IMAD.SHL.U32 R8, R102, 0x8, RZ ;  /* 0x0000000866087824 */ /* 0x001fe200078e00ff */
[----:B------:R-:W-:-:S02]  /*2e00*/  ISETP.GT.AND P1, PT, R18, 0x1, PT ;  /* 0x000000011200780c */ /* 0x000fc40003f24270 */
[----:B------:R-:W-:Y:S01]  /*2e10*/  SHF.L.U64.HI R9, R102, 0x3, R103 ;  /* 0x0000000366097819 */ /* 0x000fe20000010267 */
[----:B------:R-:W-:Y:S01]  /*2e20*/  IMAD.WIDE.U32 R12, R19, R100, R12 ;  /* 0x00000064130c7225 */ /* 0x000fe200078e000c */
[----:B------:R-:W-:-:S03]  /*2e30*/  ISETP.GT.AND P3, PT, R0, RZ, P1 ;  /* 0x000000ff0000720c */ /* 0x000fc60000f64270 */
[----:B------:R-:W-:Y:S01]  /*2e40*/  IMAD.WIDE.U32 R8, R14, R102, R8 ;  /* 0x000000660e087225 */ /* 0x000fe200078e0008 */
[----:B--2---:R-:W-:-:S05]  /*2e50*/  LOP3.LUT R2, R15, 0xffffe000, RZ, 0xc0, !PT ;  /* 0xffffe0000f027812 */ /* 0x004fca00078ec0ff */
[----:B------:R-:W-:Y:S01]  /*2e60*/  FMUL R3, R2, R23 ;  /* 0x0000001702037220 */ /* 0x000fe20000400000 */
[----:B------:R-:W-:-:S03]  /*2e70*/  LEA R2, P4, R12, R104, 0x2 ;  /* 0x000000680c027211 */ /* 0x000fc600078810ff */
[----:B------:R-:W-:Y:S01]  /*2e80*/  FFMA R107, R24, R22, R3 ;  /* 0x00000016186b7223 */ /* 0x000fe20000000003 */
[----:B------:R-:W-:-:S04]  /*2e90*/  IMAD.IADD R3, R21, 0x1, R13 ;  /* 0x0000000115037824 */ /* 0x000fc800078e020d */
[----:B------:R-:W-:Y:S02]  /*2ea0*/  F2FP.TF32.F32.PACK_B R107, R107 ;  /* 0x0000006bff6b723e */ /* 0x000fe400024050ff */
[----:B------:R-:W-:-:S03]  /*2eb0*/  LEA.HI.X R3, R12, R105, R3, 0x2, P4 ;  /* 0x000000690c037211 */ /* 0x000fc600020f1403 */
[----:B------:R0:W-:Y:S01]  /*2ec0*/  @P2 STG.E desc[UR52][R6.64], R107 ;  /* 0x0000006b06002986 */ /* 0x0001e2000c101934 */
[----:B------:R-:W-:Y:S05]  /*2ed0*/  @!P3 BRA `(.L_x_34) ;  /* 0x000000000004b947 */ /* 0x000fea0003800000 */
[----:B------:R1:W5:Y:S02]  /*2ee0*/  LDG.E.LTC128B R15, desc[UR52][R2.64+0x4] ;  /* 0x00000434020f7981 */ /* 0x000364000c1e1920 */
.L_x_34:
[----:B------:R-:W-:Y:S05]  /*2ef0*/  BSYNC B1 ;  /* 0x0000000000017941 */ /* 0x000fea0003800000 */
.L_x_33:
[----:B-----5:R-:W-:Y:S01]  /*2f00*/  LOP3.LUT R12, R15, 0xffffe000, RZ, 0xc0, !PT ;  /* 0xffffe0000f0c7812 */ /* 0x020fe200078ec0ff */
[----:B------:R-:W-:Y:S01]  /*2f10*/  IMAD.IADD R101, R101, 0x1, R9 ;  /* 0x0000000165657824 */ /* 0x000fe200078e0209 */
[----:B------:R-:W-:Y:S02]  /*2f20*/  IADD3 R4, P2, R4, R8, RZ ;  /* 0x0000000804047210 */ /* 0x000fe40007f5e0ff */
[----:B------:R-:W-:Y:S01]  /*2f30*/  ISETP.GT.AND P0, PT, R0, 0x8, P0 ;  /* 0x000000080000780c */ /* 0x000fe20000704270 */
[----:B------:R-:W-:Y:S02]  /*2f40*/  FMUL R12, R12, R23 ;  /* 0x000000170c0c7220 */ /* 0x000fe40000400000 */
[----:B------:R-:W-:Y:S02]  /*2f50*/  IMAD.X R5, R101, 0x1, R5, P2 ;  /* 0x0000000165057824 */ /* 0x000fe400010e0605 */
[----:B------:R-:W-:Y:S01]  /*2f60*/  FFMA R25, R25, R22, R12 ;  /* 0x0000001619197223 */ /* 0x000fe2000000000c */
[----:B------:R-:W-:-:S04]  /*2f70*/  LEA R12, P2, R4, R104, 0x2 ;  /* 0x00000068040c7211 */ /* 0x000fc800078410ff */
[----:B------:R-:W-:Y:S01]  /*2f80*/  LEA.HI.X R13, R4, R105, R5, 0x2, P2 ;  /* 0x00000069040d7211 */ /* 0x000fe200010f1405 */
[----:B------:R-:W-:Y:S01]  /*2f90*/  @P3 IMAD.MOV.U32 R4, RZ, RZ, R6 ;  /* 0x000000ffff043224 */ /* 0x000fe200078e0006 */
[----:B------:R-:W-:Y:S01]  /*2fa0*/  F2FP.TF32.F32.PACK_B R25, R25 ;  /* 0x00000019ff19723e */ /* 0x000fe200024050ff */
[----:B------:R-:W-:-:S05]  /*2fb0*/  @P3 IMAD.MOV.U32 R5, RZ, RZ, R7 ;  /* 0x000000ffff053224 */ /* 0x000fca00078e0007 */
[----:B------:R2:W-:Y:S04]  /*2fc0*/  @P3 STG.E desc[UR52][R4.64+0x4], R25 ;  /* 0x0000041904003986 */ /* 0x0005e8000c101934 */
[----:B------:R-:W3:Y:S01]  /*2fd0*/  @P0 LDG.E.LTC128B R15, desc[UR52][R12.64] ;  /* 0x000000340c0f0981 */ /* 0x000ee2000c1e1920 */
[----:B------:R-:W-:Y:S01]  /*2fe0*/  IADD3 R10, P2, P3, R90, R8, R10 ;  /* 0x000000085a0a7210 */ /* 0x000fe20007b5e00a */
[----:B------:R-:W-:Y:S01]  /*2ff0*/  BSSY B1, `(.L_x_35) ;  /* 0x0000011000017945 */ /* 0x000fe20003800000 */
[----:B------:R-:W-:Y:S02]  /*3000*/  ISETP.GT.AND P1, PT, R0, 0x8, P1 ;  /* 0x000000080000780c */ /* 0x000fe40000f24270 */
[----:B------:R-:W-:-:S03]  /*3010*/  IADD3.X R11, R91, R101, R11, P2, P3 ;  /* 0x000000655b0b7210 */ /* 0x000fc600017e640b */
[----:B------:R-:W-:Y:S01]  /*3020*/  IMAD.WIDE.U32 R10, R19, R100, R10 ;  /* 0x00000064130a7225 */ /* 0x000fe200078e000a */
[----:B------:R-:W-:-:S03]  /*3030*/  SHF.L.U64.HI R19, R93, 0x2, R92 ;  /* 0x000000025d137819 */ /* 0x000fc6000001025c */
[----:B------:R-:W-:Y:S01]  /*3040*/  IMAD.IADD R11, R21, 0x1, R11 ;  /* 0x00000001150b7824 */ /* 0x000fe200078e020b */
[----:B--2---:R-:W-:-:S04]  /*3050*/  LEA R4, P3, R10, R104, 0x2 ;  /* 0x000000680a047211 */ /* 0x004fc800078610ff */
[----:B------:R-:W-:Y:S02]  /*3060*/  LEA.HI.X R5, R10, R105, R11, 0x2, P3 ;  /* 0x000000690a057211 */ /* 0x000fe400018f140b */
[----:B---3--:R-:W-:-:S05]  /*3070*/  LOP3.LUT R8, R15, 0xffffe000, RZ, 0xc0, !PT ;  /* 0xffffe0000f087812 */ /* 0x008fca00078ec0ff */
[----:B------:R-:W-:Y:S01]  /*3080*/  FMUL R9, R8, R23 ;  /* 0x0000001708097220 */ /* 0x000fe20000400000 */
[----:B------:R-:W-:-:S03]  /*3090*/  LEA R8, P2, R93, R6, 0x2 ;  /* 0x000000065d087211 */ /* 0x000fc600078410ff */
[----:B------:R-:W-:Y:S02]  /*30a0*/  FFMA R101, R26, R22, R9 ;  /* 0x000000161a657223 */ /* 0x000fe40000000009 */
[----:B------:R-:W-:-:S03]  /*30b0*/  IMAD.X R9, R19, 0x1, R7, P2 ;  /* 0x0000000113097824 */ /* 0x000fc600010e0607 */
[----:B------:R-:W-:-:S05]  /*30c0*/  F2FP.TF32.F32.PACK_B R101, R101 ;  /* 0x00000065ff65723e */ /* 0x000fca00024050ff */
[----:B------:R2:W-:Y:S01]  /*30d0*/  @P0 STG.E desc[UR52][R8.64], R101 ;  /* 0x0000006508000986 */ /* 0x0005e2000c101934 */
[----:B------:R-:W-:Y:S05]  /*30e0*/  @!P1 BRA `(.L_x_36) ;  /* 0x0000000000049947 */ /* 0x000fea0003800000 */
[----:B------:R3:W5:Y:S02]  /*30f0*/  LDG.E.LTC128B R15, desc[UR52][R4.64+0x4] ;  /* 0x00000434040f7981 */ /* 0x000764000c1e1920 */
.L_x_36:
[----:B------:R-:W-:Y:S05]  /*3100*/  BSYNC B1 ;  /* 0x0000000000017941 */ /* 0x000fea0003800000 */
.L_x_35:
[----:B-----5:R-:W-:Y:S01]  /*3110*/  LOP3.LUT R10, R15, 0xffffe000, RZ, 0xc0, !PT ;  /* 0xffffe0000f0a7812 */ /* 0x020fe200078ec0ff */
[----:B------:R-:W-:Y:S01]  /*3120*/  BSSY B1, `(.L_x_37) ;  /* 0x0000009000017945 */ /* 0x000fe20003800000 */
[----:B------:R-:W-:-:S03]  /*3130*/  ISETP.GT.AND P0, PT, R18, 0x8, PT ;  /* 0x000000081200780c */ /* 0x000fc60003f04270 */
[----:B------:R-:W-:Y:S01]  /*3140*/  FMUL R10, R10, R23 ;  /* 0x000000170a0a7220 */ /* 0x000fe20000400000 */
[----:B------:R-:W-:-:S03]  /*3150*/  ISETP.GT.AND P2, PT, R0, RZ, P0 ;  /* 0x000000ff0000720c */ /* 0x000fc60000744270 */
[----:B------:R-:W-:-:S05]  /*3160*/  FFMA R27, R27, R22, R10 ;  /* 0x000000161b1b7223 */ /* 0x000fca000000000a */
[----:B------:R-:W-:-:S05]  /*3170*/  F2FP.TF32.F32.PACK_B R27, R27 ;  /* 0x0000001bff1b723e */ /* 0x000fca00024050ff */
[----:B------:R4:W-:Y:S01]  /*3180*/  @P1 STG.E desc[UR52][R8.64+0x4], R27 ;  /* 0x0000041b08001986 */ /* 0x0009e2000c101934 */
[----:B------:R-:W-:Y:S05]  /*3190*/  @!P2 BRA `(.L_x_38) ;  /* 0x000000000004a947 */ /* 0x000fea0003800000 */
[----:B------:R0:W5:Y:S02]  /*31a0*/  LDG.E.LTC128B R15, desc[UR52][R2.64+0x20] ;  /* 0x00002034020f7981 */ /* 0x000164000c1e1920 */
.L_x_38:
[----:B------:R-:W-:Y:S05]  /*31b0*/  BSYNC B1 ;  /* 0x0000000000017941 */ /* 0x000fea0003800000 */
.L_x_37:
        /* <DEDUP_REMOVED lines=10> */
.L_x_40:
[----:B------:R-:W-:Y:S05]  /*3260*/  BSYNC B1 ;  /* 0x0000000000017941 */ /* 0x000fea0003800000 */
.L_x_39:
[----:B-----5:R-:W-:Y:S01]  /*3270*/  LOP3.LUT R10, R15, 0xffffe000, RZ, 0xc0, !PT ;  /* 0xffffe0000f0a7812 */ /* 0x020fe200078ec0ff */
[----:B------:R-:W-:Y:S01]  /*3280*/  BSSY B1, `(.L_x_41) ;  /* 0x0000008000017945 */ /* 0x000fe20003800000 */
[----:B------:R-:W-:-:S03]  /*3290*/  ISETP.GT.AND P0, PT, R0, 0x8, P0 ;  /* 0x000000080000780c */ /* 0x000fc60000704270 */
[----:B------:R-:W-:-:S04]  /*32a0*/  FMUL R10, R10, R23 ;  /* 0x000000170a0a7220 */ /* 0x000fc80000400000 */
[----:B------:R-:W-:-:S05]  /*32b0*/  FFMA R29, R29, R22, R10 ;  /* 0x000000161d1d7223 */ /* 0x000fca000000000a */
[----:B------:R-:W-:-:S05]  /*32c0*/  F2FP.TF32.F32.PACK_B R29, R29 ;  /* 0x0000001dff1d723e */ /* 0x000fca00024050ff */
[----:B------:R0:W-:Y:S01]  /*32d0*/  @P3 STG.E desc[UR52][R6.64+0x24], R29 ;  /* 0x0000241d06003986 */ /* 0x0001e2000c101934 */
[----:B------:R-:W-:Y:S05]  /*32e0*/  @!P0 BRA `(.L_x_42) ;  /* 0x0000000000048947 */ /* 0x000fea0003800000 */
[----:B------:R0:W5:Y:S02]  /*32f0*/  LDG.E.LTC128B R15, desc[UR52][R4.64+0x20] ;  /* 0x00002034040f7981 */ /* 0x000164000c1e1920 */
.L_x_42:
[----:B------:R-:W-:Y:S05]  /*3300*/  BSYNC B1 ;  /* 0x0000000000017941 */ /* 0x000fea0003800000 */
.L_x_41:
[----:B-----5:R-:W-:Y:S01]  /*3310*/  LOP3.LUT R10, R15, 0xffffe000, RZ, 0xc0, !PT ;  /* 0xffffe0000f0a7812 */ /* 0x020fe200078ec0ff */
[----:B------:R-:W-:Y:S01]  /*3320*/  BSSY B1, `(.L_x_43) ;  /* 0x0000008000017945 */ /* 0x000fe20003800000 */
[----:B------:R-:W-:-:S03]  /*3330*/  ISETP.GT.AND P1, PT, R0, 0x8, P1 ;  /* 0x000000080000780c */ /* 0x000fc60000f24270 */
[----:B0-----:R-:W-:-:S04]  /*3340*/  FMUL R11, R10, R23 ;  /* 0x000000170a0b7220 */ /* 0x001fc80000400000 */
[----:B------:R-:W-:-:S05]  /*3350*/  FFMA R11, R30, R22, R11 ;  /* 0x000000161e0b7223 */ /* 0x000fca000000000b */
[----:B------:R-:W-:-:S05]  /*3360*/  F2FP.TF32.F32.PACK_B R11, R11 ;  /* 0x0000000bff0b723e */ /* 0x000fca00024050ff */
[----:B------:R0:W-:Y:S01]  /*3370*/  @P0 STG.E desc[UR52][R8.64+0x20], R11 ;  /* 0x0000200b08000986 */ /* 0x0001e2000c101934 */
[----:B------:R-:W-:Y:S05]  /*3380*/  @!P1 BRA `(.L_x_44) ;  /* 0x0000000000049947 */ /* 0x000fea0003800000 */
[----:B------:R0:W5:Y:S02]  /*3390*/  LDG.E.LTC128B R15, desc[UR52][R4.64+0x24] ;  /* 0x00002434040f7981 */ /* 0x000164000c1e1920 */
.L_x_44:
[----:B------:R-:W-:Y:S05]  /*33a0*/  BSYNC B1 ;  /* 0x0000000000017941 */ /* 0x000fea0003800000 */
.L_x_43:
        /* <DEDUP_REMOVED lines=10> */
.L_x_46:
[----:B------:R-:W-:Y:S05]  /*3450*/  BSYNC B1 ;  /* 0x0000000000017941 */ /* 0x000fea0003800000 */
.L_x_45:
[----:B-----5:R-:W-:Y:S01]  /*3460*/  LOP3.LUT R10, R15, 0xffffe000, RZ, 0xc0, !PT ;  /* 0xffffe0000f0a7812 */ /* 0x020fe200078ec0ff */
[----:B------:R-:W-:Y:S01]  /*3470*/  BSSY B1, `(.L_x_47) ;  /* 0x0000009000017945 */ /* 0x000fe20003800000 */
[----:B------:R-:W-:-:S03]  /*3480*/  ISETP.GT.AND P1, PT, R18, 0x11, PT ;  /* 0x000000111200780c */ /* 0x000fc60003f24270 */
[----:B0-----:R-:W-:Y:S01]  /*3490*/  FMUL R11, R10, R23 ;  /* 0x000000170a0b7220 */ /* 0x001fe20000400000 */
[----:B------:R-:W-:-:S03]  /*34a0*/  ISETP.GT.AND P3, PT, R0, RZ, P1 ;  /* 0x000000ff0000720c */ /* 0x000fc60000f64270 */
[----:B------:R-:W-:-:S05]  /*34b0*/  FFMA R11, R32, R22, R11 ;  /* 0x00000016200b7223 */ /* 0x000fca000000000b */
[----:B------:R-:W-:-:S05]  /*34c0*/  F2FP.TF32.F32.PACK_B R11, R11 ;  /* 0x0000000bff0b723e */ /* 0x000fca00024050ff */
[----:B------:R0:W-:Y:S01]  /*34d0*/  @P2 STG.E desc[UR52][R6.64+0x40], R11 ;  /* 0x0000400b06002986 */ /* 0x0001e2000c101934 */
[----:B------:R-:W-:Y:S05]  /*34e0*/  @!P3 BRA `(.L_x_48) ;  /* 0x000000000004b947 */ /* 0x000fea0003800000 */
[----:B------:R0:W5:Y:S02]  /*34f0*/  LDG.E.LTC128B R15, desc[UR52][R2.64+0x44] ;  /* 0x00004434020f7981 */ /* 0x000164000c1e1920 */
.L_x_48:
[----:B------:R-:W-:Y:S05]  /*3500*/  BSYNC B1 ;  /* 0x0000000000017941 */ /* 0x000fea0003800000 */
.L_x_47:
        /* <DEDUP_REMOVED lines=9> */
.L_x_50:
[----:B------:R-:W-:Y:S05]  /*35a0*/  BSYNC B1 ;  /* 0x0000000000017941 */ /* 0x000fea0003800000 */
.L_x_49:
        /* <DEDUP_REMOVED lines=9> */
.L_x_52:
[----:B------:R-:W-:Y:S05]  /*3640*/  BSYNC B1 ;  /* 0x0000000000017941 */ /* 0x000fea0003800000 */
.L_x_51:
        /* <DEDUP_REMOVED lines=10> */
.L_x_54:
[----:B------:R-:W-:Y:S05]  /*36f0*/  BSYNC B1 ;  /* 0x0000000000017941 */ /* 0x000fea0003800000 */
.L_x_53:
        /* <DEDUP_REMOVED lines=10> */
.L_x_56:
[----:B------:R-:W-:Y:S05]  /*37a0*/  BSYNC B1 ;  /* 0x0000000000017941 */ /* 0x000fea0003800000 */
.L_x_55:
        /* <DEDUP_REMOVED lines=9> */
.L_x_58:
[----:B------:R-:W-:Y:S05]  /*3840*/  BSYNC B1 ;  /* 0x0000000000017941 */ /* 0x000fea0003800000 */
.L_x_57:
        /* <DEDUP_REMOVED lines=9> */
.L_x_60:
[----:B------:R-:W-:Y:S05]  /*38e0*/  BSYNC B1 ;  /* 0x0000000000017941 */ /* 0x000fea0003800000 */
.L_x_59:
        /* <DEDUP_REMOVED lines=10> */
.L_x_62:
[----:B------:R-:W-:Y:S05]  /*3990*/  BSYNC B1 ;  /* 0x0000000000017941 */ /* 0x000fea0003800000 */
.L_x_61:
        /* <DEDUP_REMOVED lines=10> */
.L_x_64:
[----:B------:R-:W-:Y:S05]  /*3a40*/  BSYNC B1 ;  /* 0x0000000000017941 */ /* 0x000fea0003800000 */
.L_x_63:
        /* <DEDUP_REMOVED lines=9> */
.L_x_66:
[----:B------:R-:W-:Y:S05]  /*3ae0*/  BSYNC B1 ;  /* 0x0000000000017941 */ /* 0x000fea0003800000 */
.L_x_65:
        /* <DEDUP_REMOVED lines=9> */
.L_x_68:
[----:B------:R-:W-:Y:S05]  /*3b80*/  BSYNC B1 ;  /* 0x0000000000017941 */ /* 0x000fea0003800000 */
.L_x_67:
        /* <DEDUP_REMOVED lines=10> */
.L_x_70:
[----:B------:R-:W-:Y:S05]  /*3c30*/  BSYNC B1 ;  /* 0x0000000000017941 */ /* 0x000fea0003800000 */
.L_x_69:
        /* <DEDUP_REMOVED lines=10> */
.L_x_72:
[----:B------:R-:W-:Y:S05]  /*3ce0*/  BSYNC B1 ;  /* 0x0000000000017941 */ /* 0x000fea0003800000 */
.L_x_71:
        /* <DEDUP_REMOVED lines=9> */
.L_x_74:
[----:B------:R-:W-:Y:S05]  /*3d80*/  BSYNC B1 ;  /* 0x0000000000017941 */ /* 0x000fea0003800000 */
.L_x_73:
        /* <DEDUP_REMOVED lines=9> */
.L_x_76:
[----:B------:R-:W-:Y:S05]  /*3e20*/  BSYNC B1 ;  /* 0x0000000000017941 */ /* 0x000fea0003800000 */
.L_x_75:
        /* <DEDUP_REMOVED lines=10> */
.L_x_78:
[----:B------:R-:W-:Y:S05]  /*3ed0*/  BSYNC B1 ;  /* 0x0000000000017941 */ /* 0x000fea0003800000 */
.L_x_77:
        /* <DEDUP_REMOVED lines=10> */
.L_x_80:
[----:B------:R-:W-:Y:S05]  /*3f80*/  BSYNC B1 ;  /* 0x0000000000017941 */ /* 0x000fea0003800000 */
.L_x_79:
        /* <DEDUP_REMOVED lines=9> */
.L_x_82:
[----:B------:R-:W-:Y:S05]  /*4020*/  BSYNC B1 ;  /* 0x0000000000017941 */ /* 0x000fea0003800000 */
.L_x_81:
        /* <DEDUP_REMOVED lines=9> */
.L_x_84:
[----:B------:R-:W-:Y:S05]  /*40c0*/  BSYNC B1 ;  /* 0x0000000000017941 */ /* 0x000fea0003800000 */
.L_x_83:
        /* <DEDUP_REMOVED lines=10> */
.L_x_86:
[----:B------:R-:W-:Y:S05]  /*4170*/  BSYNC B1 ;  /* 0x0000000000017941 */ /* 0x000fea0003800000 */
.L_x_85:
        /* <DEDUP_REMOVED lines=10> */
.L_x_88:
[----:B------:R-:W-:Y:S05]  /*4220*/  BSYNC B1 ;  /* 0x0000000000017941 */ /* 0x000fea0003800000 */
.L_x_87:
        /* <DEDUP_REMOVED lines=9> */
.L_x_90:
[----:B------:R-:W-:Y:S05]  /*42c0*/  BSYNC B1 ;  /* 0x0000000000017941 */ /* 0x000fea0003800000 */
.L_x_89:
        /* <DEDUP_REMOVED lines=9> */
.L_x_92:
[----:B------:R-:W-:Y:S05]  /*4360*/  BSYNC B1 ;  /* 0x0000000000017941 */ /* 0x000fea0003800000 */
.L_x_91:
        /* <DEDUP_REMOVED lines=10> */
.L_x_94:
[----:B------:R-:W-:Y:S05]  /*4410*/  BSYNC B1 ;  /* 0x0000000000017941 */ /* 0x000fea0003800000 */
.L_x_93:
        /* <DEDUP_REMOVED lines=10> */
.L_x_96:
[----:B------:R-:W-:Y:S05]  /*44c0*/  BSYNC B1 ;  /* 0x0000000000017941 */ /* 0x000fea0003800000 */
.L_x_95:
        /* <DEDUP_REMOVED lines=9> */
.L_x_98:
[----:B------:R-:W-:Y:S05]  /*4560*/  BSYNC B1 ;  /* 0x0000000000017941 */ /* 0x000fea0003800000 */
.L_x_97:
        /* <DEDUP_REMOVED lines=9> */
.L_x_100:
[----:B------:R-:W-:Y:S05]  /*4600*/  BSYNC B1 ;  /* 0x0000000000017941 */ /* 0x000fea0003800000 */
.L_x_99:
        /* <DEDUP_REMOVED lines=10> */
.L_x_102:
[----:B------:R-:W-:Y:S05]  /*46b0*/  BSYNC B1 ;  /* 0x0000000000017941 */ /* 0x000fea0003800000 */
.L_x_101:
        /* <DEDUP_REMOVED lines=10> */
.L_x_104:
[----:B------:R-:W-:Y:S05]  /*4760*/  BSYNC B1 ;  /* 0x0000000000017941 */ /* 0x000fea0003800000 */
.L_x_103:
        /* <DEDUP_REMOVED lines=9> */
.L_x_106:
[----:B------:R-:W-:Y:S05]  /*4800*/  BSYNC B1 ;  /* 0x0000000000017941 */ /* 0x000fea0003800000 */
.L_x_105:
        /* <DEDUP_REMOVED lines=9> */
.L_x_108:
[----:B------:R-:W-:Y:S05]  /*48a0*/  BSYNC B1 ;  /* 0x0000000000017941 */ /* 0x000fea0003800000 */
.L_x_107:
        /* <DEDUP_REMOVED lines=10> */
.L_x_110:
[----:B------:R-:W-:Y:S05]  /*4950*/  BSYNC B1 ;  /* 0x0000000000017941 */ /* 0x000fea0003800000 */
.L_x_109:
        /* <DEDUP_REMOVED lines=10> */
.L_x_112:
[----:B------:R-:W-:Y:S05]  /*4a00*/  BSYNC B1 ;  /* 0x0000000000017941 */ /* 0x000fea0003800000 */
.L_x_111:
        /* <DEDUP_REMOVED lines=9> */
.L_x_114:
[----:B------:R-:W-:Y:S05]  /*4aa0*/  BSYNC B1 ;  /* 0x0000000000017941 */ /* 0x000fea0003800000 */
.L_x_113:
        /* <DEDUP_REMOVED lines=9> */
.L_x_116:
[----:B------:R-:W-:Y:S05]  /*4b40*/  BSYNC B1 ;  /* 0x0000000000017941 */ /* 0x000fea0003800000 */
.L_x_115:
        /* <DEDUP_REMOVED lines=10> */
.L_x_118:
[----:B------:R-:W-:Y:S05]  /*4bf0*/  BSYNC B1 ;  /* 0x0000000000017941 */ /* 0x000fea0003800000 */
.L_x_117:
        /* <DEDUP_REMOVED lines=10> */
.L_x_120:
[----:B------:R-:W-:Y:S05]  /*4ca0*/  BSYNC B1 ;  /* 0x0000000000017941 */ /* 0x000fea0003800000 */
.L_x_119:
        /* <DEDUP_REMOVED lines=9> */
.L_x_122:
[----:B------:R-:W-:Y:S05]  /*4d40*/  BSYNC B1 ;  /* 0x0000000000017941 */ /* 0x000fea0003800000 */
.L_x_121:
        /* <DEDUP_REMOVED lines=9> */
.L_x_124:
[----:B------:R-:W-:Y:S05]  /*4de0*/  BSYNC B1 ;  /* 0x0000000000017941 */ /* 0x000fea0003800000 */
.L_x_123:
        /* <DEDUP_REMOVED lines=10> */
.L_x_126:
[----:B------:R-:W-:Y:S05]  /*4e90*/  BSYNC B1 ;  /* 0x0000000000017941 */ /* 0x000fea0003800000 */
.L_x_125:
        /* <DEDUP_REMOVED lines=10> */
.L_x_128:
[----:B------:R-:W-:Y:S05]  /*4f40*/  BSYNC B1 ;  /* 0x0000000000017941 */ /* 0x000fea0003800000 */
.L_x_127:
        /* <DEDUP_REMOVED lines=9> */
.L_x_130:
[----:B------:R-:W-:Y:S05]  /*4fe0*/  BSYNC B1 ;  /* 0x0000000000017941 */ /* 0x000fea0003800000 */
.L_x_129:
        /* <DEDUP_REMOVED lines=9> */
.L_x_132:
[----:B------:R-:W-:Y:S05]  /*5080*/  BSYNC B1 ;  /* 0x0000000000017941 */ /* 0x000fea0003800000 */
.L_x_131:
        /* <DEDUP_REMOVED lines=10> */
.L_x_134:
[----:B------:R-:W-:Y:S05]  /*5130*/  BSYNC B1 ;  /* 0x0000000000017941 */ /* 0x000fea0003800000 */
.L_x_133:
        /* <DEDUP_REMOVED lines=10> */
.L_x_136:
[----:B------:R-:W-:Y:S05]  /*51e0*/  BSYNC B1 ;  /* 0x0000000000017941 */ /* 0x000fea0003800000 */
.L_x_135:
        /* <DEDUP_REMOVED lines=9> */
.L_x_138:
[----:B------:R-:W-:Y:S05]  /*5280*/  BSYNC B1 ;  /* 0x0000000000017941 */ /* 0x000fea0003800000 */
.L_x_137:
        /* <DEDUP_REMOVED lines=9> */
.L_x_140:
[----:B------:R-:W-:Y:S05]  /*5320*/  BSYNC B1 ;  /* 0x0000000000017941 */ /* 0x000fea0003800000 */
.L_x_139:
        /* <DEDUP_REMOVED lines=10> */
.L_x_142:
[----:B------:R-:W-:Y:S05]  /*53d0*/  BSYNC B1 ;  /* 0x0000000000017941 */ /* 0x000fea0003800000 */
.L_x_141:
        /* <DEDUP_REMOVED lines=10> */
.L_x_144:
[----:B------:R-:W-:Y:S05]  /*5480*/  BSYNC B1 ;  /* 0x0000000000017941 */ /* 0x000fea0003800000 */
.L_x_143:
        /* <DEDUP_REMOVED lines=9> */
.L_x_146:
[----:B------:R-:W-:Y:S05]  /*5520*/  BSYNC B1 ;  /* 0x0000000000017941 */ /* 0x000fea0003800000 */
.L_x_145:
        /* <DEDUP_REMOVED lines=9> */
.L_x_148:
[----:B------:R-:W-:Y:S05]  /*55c0*/  BSYNC B1 ;  /* 0x0000000000017941 */ /* 0x000fea0003800000 */
.L_x_147:
        /* <DEDUP_REMOVED lines=10> */
.L_x_150:
[----:B------:R-:W-:Y:S05]  /*5670*/  BSYNC B1 ;  /* 0x0000000000017941 */ /* 0x000fea0003800000 */
.L_x_149:
        /* <DEDUP_REMOVED lines=10> */
.L_x_152:
[----:B------:R-:W-:Y:S05]  /*5720*/  BSYNC B1 ;  /* 0x0000000000017941 */ /* 0x000fea0003800000 */
.L_x_151:
[----:B01---5:R-:W-:Y:S01]  /*5730*/  LOP3.LUT R2, R15, 0xffffe000, RZ, 0xc0, !PT ;  /* 0xffffe0000f027812 */ /* 0x023fe200078ec0ff */
        /* <DEDUP_REMOVED lines=8> */
.L_x_154:
[----:B------:R-:W-:Y:S05]  /*57c0*/  BSYNC B1 ;  /* 0x0000000000017941 */ /* 0x000fea0003800000 */
.L_x_153:
[----:B-----5:R-:W-:Y:S01]  /*57d0*/  LOP3.LUT R2, R15, 0xffffe000, RZ, 0xc0, !PT ;  /* 0xffffe0000f027812 */ /* 0x020fe200078ec0ff */
[----:B------:R-:W-:Y:S01]  /*57e0*/  BSSY B1, `(.L_x_155) ;  /* 0x000000a000017945 */ /* 0x000fe20003800000 */
[----:B------:R-:W-:-:S03]  /*57f0*/  ISETP.GT.AND P1, PT, R0, 0x8, P1 ;  /* 0x000000080000780c */ /* 0x000fc60000f24270 */
[----:B------:R-:W-:Y:S01]  /*5800*/  FMUL R3, R2, R23 ;  /* 0x0000001702037220 */ /* 0x000fe20000400000 */
[----:B------:R-:W-:-:S03]  /*5810*/  @P0 IMAD.MOV.U32 R2, RZ, RZ, R8 ;  /* 0x000000ffff020224 */ /* 0x000fc600078e0008 */
[----:B0-----:R-:W-:Y:S01]  /*5820*/  FFMA R7, R86, R22, R3 ;  /* 0x0000001656077223 */ /* 0x001fe20000000003 */
[----:B------:R-:W-:-:S04]  /*5830*/  @P0 IMAD.MOV.U32 R3, RZ, RZ, R9 ;  /* 0x000000ffff030224 */ /* 0x000fc800078e0009 */
[----:B------:R-:W-:-:S05]  /*5840*/  F2FP.TF32.F32.PACK_B R7, R7 ;  /* 0x00000007ff07723e */ /* 0x000fca00024050ff */
[----:B------:R0:W-:Y:S01]  /*5850*/  @P0 STG.E desc[UR52][R2.64+0x1e0], R7 ;  /* 0x0001e00702000986 */ /* 0x0001e2000c101934 */
[----:B------:R-:W-:Y:S05]  /*5860*/  @!P1 BRA `(.L_x_156) ;  /* 0x0000000000049947 */ /* 0x000fea0003800000 */
[----:B------:R0:W5:Y:S02]  /*5870*/  LDG.E.LTC128B R15, desc[UR52][R4.64+0x1e4] ;  /* 0x0001e434040f7981 */ /* 0x000164000c1e1920 */
.L_x_156:
[----:B------:R-:W-:Y:S05]  /*5880*/  BSYNC B1 ;  /* 0x0000000000017941 */ /* 0x000fea0003800000 */
.L_x_155:
[----:B------:R-:W-:Y:S05]  /*5890*/  @!P1 BRA `(.L_x_157) ;  /* 0x0000001000b09947 */ /* 0x000fea0003800000 */
[----:B-----5:R-:W-:-:S05]  /*58a0*/  LOP3.LUT R0, R15, 0xffffe000, RZ, 0xc0, !PT ;  /* 0xffffe0000f007812 */ /* 0x020fca00078ec0ff */
[----:B------:R-:W-:-:S04]  /*58b0*/  FMUL R0, R0, R23 ;  /* 0x0000001700007220 */ /* 0x000fc80000400000 */
[----:B------:R-:W-:-:S05]  /*58c0*/  FFMA R87, R87, R22, R0 ;  /* 0x0000001657577223 */ /* 0x000fca0000000000 */
[----:B------:R-:W-:-:S05]  /*58d0*/  F2FP.TF32.F32.PACK_B R87, R87 ;  /* 0x00000057ff57723e */ /* 0x000fca00024050ff */
[----:B------:R0:W-:Y:S01]  /*58e0*/  STG.E desc[UR52][R8.64+0x1e4], R87 ;  /* 0x0001e45708007986 */ /* 0x0001e2000c101934 */
[----:B------:R-:W-:Y:S05]  /*58f0*/  BRA `(.L_x_157) ;  /* 0x0000001000987947 */ /* 0x000fea0003800000 */
.L_x_32:
[----:B------:R-:W-:Y:S01]  /*5900*/  ULDC.64 UR4, c[0x0][0x5c0] ;  /* 0x0001700000047ab9 */ /* 0x000fe20000000a00 */
[-C--:B------:R-:W-:Y:S01]  /*5910*/  FMUL R9, R24, R22.reuse ;  /* 0x0000001618097220 */ /* 0x080fe20000400000 */
[----:B------:R-:W-:Y:S01]  /*5920*/  LEA R2, P1, R20, UR4, 0x2 ;  /* 0x0000000414027c11 */ /* 0x000fe2000f8210ff */
[-C--:B------:R-:W-:Y:S01]  /*5930*/  FMUL R25, R25, R22.reuse ;  /* 0x0000001619197220 */ /* 0x080fe20000400000 */
[----:B------:R-:W-:Y:S01]  /*5940*/  ISETP.GT.AND P3, PT, R18, 0x1, PT ;  /* 0x000000011200780c */ /* 0x000fe20003f64270 */
[-C--:B------:R-:W-:Y:S01]  /*5950*/  FMUL R27, R27, R22.reuse ;  /* 0x000000161b1b7220 */ /* 0x080fe20000400000 */
[----:B------:R-:W-:Y:S01]  /*5960*/  F2FP.TF32.F32.PACK_B R9, R9 ;  /* 0x00000009ff09723e */ /* 0x000fe200024050ff */
[-C--:B------:R-:W-:Y:S01]  /*5970*/  FMUL R29, R29, R22.reuse ;  /* 0x000000161d1d7220 */ /* 0x080fe20000400000 */
[----:B------:R-:W-:Y:S01]  /*5980*/  LEA.HI.X R3, R20, UR5, R7, 0x2, P1 ;  /* 0x0000000514037c11 */ /* 0x000fe200088f1407 */
[-C--:B------:R-:W-:Y:S01]  /*5990*/  FMUL R7, R26, R22.reuse ;  /* 0x000000161a077220 */ /* 0x080fe20000400000 */
[----:B------:R-:W-:Y:S01]  /*59a0*/  ISETP.GT.AND P1, PT, R0, RZ, P3 ;  /* 0x000000ff0000720c */ /* 0x000fe20001f24270 */
[-C--:B------:R-:W-:Y:S01]  /*59b0*/  FMUL R11, R30, R22.reuse ;  /* 0x000000161e0b7220 */ /* 0x080fe20000400000 */
[----:B------:R-:W-:Y:S01]  /*59c0*/  F2FP.TF32.F32.PACK_B R25, R25 ;  /* 0x00000019ff19723e */ /* 0x000fe200024050ff */
[----:B------:R0:W-:Y:S01]  /*59d0*/  @P2 STG.E desc[UR52][R2.64], R9 ;  /* 0x0000000902002986 */ /* 0x0001e2000c101934 */
[----:B------:R-:W-:Y:S01]  /*59e0*/  ISETP.GT.AND P2, PT, R0, 0x8, P0 ;  /* 0x000000080000780c */ /* 0x000fe20000744270 */
[-C--:B------:R-:W-:Y:S01]  /*59f0*/  FMUL R31, R31, R22.reuse ;  /* 0x000000161f1f7220 */ /* 0x080fe20000400000 */
[----:B------:R-:W-:Y:S01]  /*5a00*/  ISETP.GT.AND P0, PT, R18, 0x8, PT ;  /* 0x000000081200780c */ /* 0x000fe20003f04270 */
[-C--:B------:R-:W-:Y:S01]  /*5a10*/  FMUL R33, R33, R22.reuse ;  /* 0x0000001621217220 */ /* 0x080fe20000400000 */
[----:B------:R-:W-:Y:S01]  /*5a20*/  SHF.L.U64.HI R5, R93, 0x2, R92 ;  /* 0x000000025d057819 */ /* 0x000fe2000001025c */
[----:B------:R-:W-:Y:S01]  /*5a30*/  FMUL R35, R35, R22 ;  /* 0x0000001623237220 */ /* 0x000fe20000400000 */
[----:B------:R-:W-:Y:S01]  /*5a40*/  LEA R4, P4, R93, R2, 0x2 ;  /* 0x000000025d047211 */ /* 0x000fe200078810ff */
[-C--:B------:R-:W-:Y:S01]  /*5a50*/  FMUL R37, R37, R22.reuse ;  /* 0x0000001625257220 */ /* 0x080fe20000400000 */
[C---:B------:R-:W-:Y:S01]  /*5a60*/  ISETP.GT.AND P3, PT, R0.reuse, 0x8, P3 ;  /* 0x000000080000780c */ /* 0x040fe20001f64270 */
[----:B------:R-:W-:Y:S01]  /*5a70*/  @P1 STG.E desc[UR52][R2.64+0x4], R25 ;  /* 0x0000041902001986 */ /* 0x000fe2000c101934 */
[----:B------:R-:W-:Y:S01]  /*5a80*/  ISETP.GT.AND P5, PT, R0, RZ, P0 ;  /* 0x000000ff0000720c */ /* 0x000fe200007a4270 */
[----:B------:R-:W-:Y:S01]  /*5a90*/  IMAD.X R5, R5, 0x1, R3, P4 ;  /* 0x0000000105057824 */ /* 0x000fe200020e0603 */
[----:B------:R-:W-:Y:S01]  /*5aa0*/  F2FP.TF32.F32.PACK_B R7, R7 ;  /* 0x00000007ff07723e */ /* 0x000fe200024050ff */
[-C--:B0-----:R-:W-:Y:S01]  /*5ab0*/  FMUL R9, R28, R22.reuse ;  /* 0x000000161c097220 */ /* 0x081fe20000400000 */
[----:B------:R-:W-:Y:S01]  /*5ac0*/  ISETP.GT.AND P1, PT, R18, 0x9, PT ;  /* 0x000000091200780c */ /* 0x000fe20003f24270 */
[-C--:B------:R-:W-:Y:S01]  /*5ad0*/  FMUL R39, R39, R22.reuse ;  /* 0x0000001627277220 */ /* 0x080fe20000400000 */
[----:B------:R-:W-:Y:S01]  /*5ae0*/  F2FP.TF32.F32.PACK_B R27, R27 ;  /* 0x0000001bff1b723e */ /* 0x000fe200024050ff */
[----:B------:R0:W-:Y:S01]  /*5af0*/  @P2 STG.E desc[UR52][R4.64], R7 ;  /* 0x0000000704002986 */ /* 0x0001e2000c101934 */
[----:B------:R-:W-:Y:S01]  /*5b00*/  F2FP.TF32.F32.PACK_B R9, R9 ;  /* 0x00000009ff09723e */ /* 0x000fe200024050ff */
[-C--:B------:R-:W-:Y:S01]  /*5b10*/  FMUL R41, R41, R22.reuse ;  /* 0x0000001629297220 */ /* 0x080fe20000400000 */
[C---:B------:R-:W-:Y:S01]  /*5b20*/  ISETP.GT.AND P4, PT, R0.reuse, RZ, P1 ;  /* 0x000000ff0000720c */ /* 0x040fe20000f84270 */
[----:B------:R-:W-:Y:S01]  /*5b30*/  @P3 STG.E desc[UR52][R4.64+0x4], R27 ;  /* 0x0000041b04003986 */ /* 0x000fe2000c101934 */
[----:B------:R-:W-:Y:S01]  /*5b40*/  ISETP.GT.AND P2, PT, R0, 0x8, P0 ;  /* 0x000000080000780c */ /* 0x000fe20000744270 */
[-C--:B------:R-:W-:Y:S01]  /*5b50*/  FMUL R43, R43, R22.reuse ;  /* 0x000000162b2b7220 */ /* 0x080fe20000400000 */
[----:B------:R-:W-:Y:S01]  /*5b60*/  ISETP.GT.AND P0, PT, R18, 0x10, PT ;  /* 0x000000101200780c */ /* 0x000fe20003f04270 */
[----:B------:R1:W-:Y:S01]  /*5b70*/  @P5 STG.E desc[UR52][R2.64+0x20], R9 ;  /* 0x0000200902005986 */ /* 0x0003e2000c101934 */
[C---:B------:R-:W-:Y:S01]  /*5b80*/  ISETP.GT.AND P3, PT, R0.reuse, 0x8, P1 ;  /* 0x000000080000780c */ /* 0x040fe20000f64270 */
[-C--:B------:R-:W-:Y:S01]  /*5b90*/  FMUL R45, R45, R22.reuse ;  /* 0x000000162d2d7220 */ /* 0x080fe20000400000 */
[----:B------:R-:W-:Y:S01]  /*5ba0*/  ISETP.GT.AND P5, PT, R0, RZ, P0 ;  /* 0x000000ff0000720c */ /* 0x000fe200007a4270 */
[-C--:B0-----:R-:W-:Y:S01]  /*5bb0*/  FMUL R7, R32, R22.reuse ;  /* 0x0000001620077220 */ /* 0x081fe20000400000 */
[----:B------:R-:W-:Y:S01]  /*5bc0*/  F2FP.TF32.F32.PACK_B R29, R29 ;  /* 0x0000001dff1d723e */ /* 0x000fe200024050ff */
[-C--:B------:R-:W-:Y:S01]  /*5bd0*/  FMUL R47, R47, R22.reuse ;  /* 0x000000162f2f7220 */ /* 0x080fe20000400000 */
[----:B------:R-:W-:Y:S01]  /*5be0*/  F2FP.TF32.F32.PACK_B R11, R11 ;  /* 0x0000000bff0b723e */ /* 0x000fe200024050ff */
[-C--:B------:R-:W-:Y:S01]  /*5bf0*/  FMUL R49, R49, R22.reuse ;  /* 0x0000001631317220 */ /* 0x080fe20000400000 */
[----:B------:R-:W-:Y:S01]  /*5c00*/  ISETP.GT.AND P1, PT, R18, 0x11, PT ;  /* 0x000000111200780c */ /* 0x000fe20003f24270 */
[----:B------:R-:W-:Y:S01]  /*5c10*/  @P4 STG.E desc[UR52][R2.64+0x24], R29 ;  /* 0x0000241d02004986 */ /* 0x000fe2000c101934 */
[----:B------:R-:W-:Y:S01]  /*5c20*/  F2FP.TF32.F32.PACK_B R31, R31 ;  /* 0x0000001fff1f723e */ /* 0x000fe200024050ff */
[-C--:B-1----:R-:W-:Y:S01]  /*5c30*/  FMUL R9, R34, R22.reuse ;  /* 0x0000001622097220 */ /* 0x082fe20000400000 */
[----:B------:R-:W-:Y:S01]  /*5c40*/  F2FP.TF32.F32.PACK_B R7, R7 ;  /* 0x00000007ff07723e */ /* 0x000fe200024050ff */
[----:B------:R0:W-:Y:S01]  /*5c50*/  @P2 STG.E desc[UR52][R4.64+0x20], R11 ;  /* 0x0000200b04002986 */ /* 0x0001e2000c101934 */
[C---:B------:R-:W-:Y:S01]  /*5c60*/  ISETP.GT.AND P4, PT, R0.reuse, RZ, P1 ;  /* 0x000000ff0000720c */ /* 0x040fe20000f84270 */
[-C--:B------:R-:W-:Y:S01]  /*5c70*/  FMUL R51, R51, R22.reuse ;  /* 0x0000001633337220 */ /* 0x080fe20000400000 */
[----:B------:R-:W-:Y:S01]  /*5c80*/  ISETP.GT.AND P2, PT, R0, 0x8, P0 ;  /* 0x000000080000780c */ /* 0x000fe20000744270 */
[----:B------:R-:W-:Y:S01]  /*5c90*/  @P3 STG.E desc[UR52][R4.64+0x24], R31 ;  /* 0x0000241f04003986 */ /* 0x000fe2000c101934 */
[----:B------:R-:W-:Y:S01]  /*5ca0*/  ISETP.GT.AND P0, PT, R18, 0x18, PT ;  /* 0x000000181200780c */ /* 0x000fe20003f04270 */
[-C--:B------:R-:W-:Y:S01]  /*5cb0*/  FMUL R53, R53, R22.reuse ;  /* 0x0000001635357220 */ /* 0x080fe20000400000 */
[C---:B------:R-:W-:Y:S01]  /*5cc0*/  ISETP.GT.AND P3, PT, R0.reuse, 0x8, P1 ;  /* 0x000000080000780c */ /* 0x040fe20000f64270 */
[----:B------:R1:W-:Y:S01]  /*5cd0*/  @P5 STG.E desc[UR52][R2.64+0x40], R7 ;  /* 0x0000400702005986 */ /* 0x0003e2000c101934 */
[----:B------:R-:W-:Y:S01]  /*5ce0*/  ISETP.GT.AND P5, PT, R0, RZ, P0 ;  /* 0x000000ff0000720c */ /* 0x000fe200007a4270 */
[-C--:B------:R-:W-:Y:S01]  /*5cf0*/  FMUL R55, R55, R22.reuse ;  /* 0x0000001637377220 */ /* 0x080fe20000400000 */
[----:B------:R-:W-:Y:S01]  /*5d00*/  F2FP.TF32.F32.PACK_B R33, R33 ;  /* 0x00000021ff21723e */ /* 0x000fe200024050ff */
[-C--:B0-----:R-:W-:Y:S01]  /*5d10*/  FMUL R11, R38, R22.reuse ;  /* 0x00000016260b7220 */ /* 0x081fe20000400000 */
[----:B------:R-:W-:Y:S01]  /*5d20*/  F2FP.TF32.F32.PACK_B R9, R9 ;  /* 0x00000009ff09723e */ /* 0x000fe200024050ff */
[-C--:B------:R-:W-:Y:S01]  /*5d30*/  FMUL R57, R57, R22.reuse ;  /* 0x0000001639397220 */ /* 0x080fe20000400000 */
[----:B------:R-:W-:Y:S01]  /*5d40*/  ISETP.GT.AND P1, PT, R18, 0x19, PT ;  /* 0x000000191200780c */ /* 0x000fe20003f24270 */
[----:B------:R-:W-:Y:S01]  /*5d50*/  @P4 STG.E desc[UR52][R2.64+0x44], R33 ;  /* 0x0000442102004986 */ /* 0x000fe2000c101934 */
[----:B------:R-:W-:Y:S01]  /*5d60*/  F2FP.TF32.F32.PACK_B R35, R35 ;  /* 0x00000023ff23723e */ /* 0x000fe200024050ff */
[-C--:B------:R-:W-:Y:S01]  /*5d70*/  FMUL R59, R59, R22.reuse ;  /* 0x000000163b3b7220 */ /* 0x080fe20000400000 */
[----:B------:R-:W-:Y:S01]  /*5d80*/  ISETP.GT.AND P4, PT, R0, RZ, P1 ;  /* 0x000000ff0000720c */ /* 0x000fe20000f84270 */
[-C--:B-1----:R-:W-:Y:S01]  /*5d90*/  FMUL R7, R36, R22.reuse ;  /* 0x0000001624077220 */ /* 0x082fe20000400000 */
[----:B------:R0:W-:Y:S01]  /*5da0*/  @P2 STG.E desc[UR52][R4.64+0x40], R9 ;  /* 0x0000400904002986 */ /* 0x0001e2000c101934 */
[----:B------:R-:W-:Y:S01]  /*5db0*/  ISETP.GT.AND P2, PT, R0, 0x8, P0 ;  /* 0x000000080000780c */ /* 0x000fe20000744270 */
[-C--:B------:R-:W-:Y:S01]  /*5dc0*/  FMUL R61, R61, R22.reuse ;  /* 0x000000163d3d7220 */ /* 0x080fe20000400000 */
[----:B------:R-:W-:Y:S01]  /*5dd0*/  ISETP.GT.AND P0, PT, R18, 0x20, PT ;  /* 0x000000201200780c */ /* 0x000fe20003f04270 */
[----:B------:R-:W-:Y:S01]  /*5de0*/  @P3 STG.E desc[UR52][R4.64+0x44], R35 ;  /* 0x0000442304003986 */ /* 0x000fe2000c101934 */
[----:B------:R-:W-:Y:S01]  /*5df0*/  F2FP.TF32.F32.PACK_B R7, R7 ;  /* 0x00000007ff07723e */ /* 0x000fe200024050ff */
[-C--:B------:R-:W-:Y:S01]  /*5e00*/  FMUL R63, R63, R22.reuse ;  /* 0x000000163f3f7220 */ /* 0x080fe20000400000 */
[C---:B------:R-:W-:Y:S01]  /*5e10*/  ISETP.GT.AND P3, PT, R0.reuse, 0x8, P1 ;  /* 0x000000080000780c */ /* 0x040fe20000f64270 */
[-C--:B------:R-:W-:Y:S01]  /*5e20*/  FMUL R65, R65, R22.reuse ;  /* 0x0000001641417220 */ /* 0x080fe20000400000 */
[----:B------:R-:W-:Y:S01]  /*5e30*/  F2FP.TF32.F32.PACK_B R37, R37 ;  /* 0x00000025ff25723e */ /* 0x000fe200024050ff */
[----:B------:R1:W-:Y:S01]  /*5e40*/  @P5 STG.E desc[UR52][R2.64+0x60], R7 ;  /* 0x0000600702005986 */ /* 0x0003e2000c101934 */
[----:B------:R-:W-:Y:S01]  /*5e50*/  ISETP.GT.AND P5, PT, R0, RZ, P0 ;  /* 0x000000ff0000720c */ /* 0x000fe200007a4270 */
[-C--:B0-----:R-:W-:Y:S01]  /*5e60*/  FMUL R9, R42, R22.reuse ;  /* 0x000000162a097220 */ /* 0x081fe20000400000 */
[----:B------:R-:W-:Y:S01]  /*5e70*/  F2FP.TF32.F32.PACK_B R11, R11 ;  /* 0x0000000bff0b723e */ /* 0x000fe200024050ff */
[----:B------:R-:W-:Y:S01]  /*5e80*/  @P4 STG.E desc[UR52][R2.64+0x64], R37 ;  /* 0x0000642502004986 */ /* 0x000fe2000c101934 */
[----:B------:R-:W-:Y:S01]  /*5e90*/  ISETP.GT.AND P1, PT, R18, 0x21, PT ;  /* 0x000000211200780c */ /* 0x000fe20003f24270 */
[-C--:B------:R-:W-:Y:S01]  /*5ea0*/  FMUL R67, R67, R22.reuse ;  /* 0x0000001643437220 */ /* 0x080fe20000400000 */
[----:B------:R-:W-:Y:S01]  /*5eb0*/  F2FP.TF32.F32.PACK_B R39, R39 ;  /* 0x00000027ff27723e */ /* 0x000fe200024050ff */
[----:B------:R0:W-:Y:S01]  /*5ec0*/  @P2 STG.E desc[UR52][R4.64+0x60], R11 ;  /* 0x0000600b04002986 */ /* 0x0001e2000c101934 */
[C---:B------:R-:W-:Y:S01]  /*5ed0*/  ISETP.GT.AND P4, PT, R0.reuse, RZ, P1 ;  /* 0x000000ff0000720c */ /* 0x040fe20000f84270 */
[-C--:B------:R-:W-:Y:S01]  /*5ee0*/  FMUL R69, R69, R22.reuse ;  /* 0x0000001645457220 */ /* 0x080fe20000400000 */
[----:B------:R-:W-:Y:S01]  /*5ef0*/  ISETP.GT.AND P2, PT, R0, 0x8, P0 ;  /* 0x000000080000780c */ /* 0x000fe20000744270 */
[-C--:B-1----:R-:W-:Y:S01]  /*5f00*/  FMUL R7, R40, R22.reuse ;  /* 0x0000001628077220 */ /* 0x082fe20000400000 */
[----:B------:R-:W-:Y:S01]  /*5f10*/  ISETP.GT.AND P0, PT, R18, 0x28, PT ;  /* 0x000000281200780c */ /* 0x000fe20003f04270 */
[----:B------:R-:W-:Y:S01]  /*5f20*/  @P3 STG.E desc[UR52][R4.64+0x64], R39 ;  /* 0x0000642704003986 */ /* 0x000fe2000c101934 */
[----:B------:R-:W-:Y:S01]  /*5f30*/  ISETP.GT.AND P3, PT, R0, 0x8, P1 ;  /* 0x000000080000780c */ /* 0x000fe20000f64270 */
[-C--:B------:R-:W-:Y:S01]  /*5f40*/  FMUL R71, R71, R22.reuse ;  /* 0x0000001647477220 */ /* 0x080fe20000400000 */
[----:B------:R-:W-:Y:S01]  /*5f50*/  F2FP.TF32.F32.PACK_B R7, R7 ;  /* 0x00000007ff07723e */ /* 0x000fe200024050ff */
[-C--:B------:R-:W-:Y:S01]  /*5f60*/  FMUL R73, R73, R22.reuse ;  /* 0x0000001649497220 */ /* 0x080fe20000400000 */
[----:B------:R-:W-:Y:S01]  /*5f70*/  F2FP.TF32.F32.PACK_B R41, R41 ;  /* 0x00000029ff29723e */ /* 0x000fe200024050ff */
[-C--:B0-----:R-:W-:Y:S01]  /*5f80*/  FMUL R11, R46, R22.reuse ;  /* 0x000000162e0b7220 */ /* 0x081fe20000400000 */
[----:B------:R-:W-:Y:S01]  /*5f90*/  F2FP.TF32.F32.PACK_B R9, R9 ;  /* 0x00000009ff09723e */ /* 0x000fe200024050ff */
[----:B------:R0:W-:Y:S01]  /*5fa0*/  @P5 STG.E desc[UR52][R2.64+0x80], R7 ;  /* 0x0000800702005986 */ /* 0x0001e2000c101934 */
[----:B------:R-:W-:Y:S01]  /*5fb0*/  ISETP.GT.AND P5, PT, R0, RZ, P0 ;  /* 0x000000ff0000720c */ /* 0x000fe200007a4270 */
[-C--:B------:R-:W-:Y:S01]  /*5fc0*/  FMUL R75, R75, R22.reuse ;  /* 0x000000164b4b7220 */ /* 0x080fe20000400000 */
[----:B------:R-:W-:Y:S01]  /*5fd0*/  ISETP.GT.AND P1, PT, R18, 0x29, PT ;  /* 0x000000291200780c */ /* 0x000fe20003f24270 */
[----:B------:R-:W-:Y:S01]  /*5fe0*/  @P4 STG.E desc[UR52][R2.64+0x84], R41 ;  /* 0x0000842902004986 */ /* 0x000fe2000c101934 */
[----:B------:R-:W-:Y:S01]  /*5ff0*/  F2FP.TF32.F32.PACK_B R43, R43 ;  /* 0x0000002bff2b723e */ /* 0x000fe200024050ff */
[-C--:B------:R-:W-:Y:S01]  /*6000*/  FMUL R77, R77, R22.reuse ;  /* 0x000000164d4d7220 */ /* 0x080fe20000400000 */
[C---:B------:R-:W-:Y:S01]  /*6010*/  ISETP.GT.AND P4, PT, R0.reuse, RZ, P1 ;  /* 0x000000ff0000720c */ /* 0x040fe20000f84270 */
[----:B------:R1:W-:Y:S01]  /*6020*/  @P2 STG.E desc[UR52][R4.64+0x80], R9 ;  /* 0x0000800904002986 */ /* 0x0003e2000c101934 */
[----:B------:R-:W-:Y:S01]  /*6030*/  ISETP.GT.AND P2, PT, R0, 0x8, P0 ;  /* 0x000000080000780c */ /* 0x000fe20000744270 */
[-C--:B------:R-:W-:Y:S01]  /*6040*/  FMUL R79, R79, R22.reuse ;  /* 0x000000164f4f7220 */ /* 0x080fe20000400000 */
[----:B------:R-:W-:Y:S01]  /*6050*/  ISETP.GT.AND P0, PT, R18, 0x30, PT ;  /* 0x000000301200780c */ /* 0x000fe20003f04270 */
[-C--:B0-----:R-:W-:Y:S01]  /*6060*/  FMUL R7, R44, R22.reuse ;  /* 0x000000162c077220 */ /* 0x081fe20000400000 */
[----:B------:R-:W-:Y:S01]  /*6070*/  @P3 STG.E desc[UR52][R4.64+0x84], R43 ;  /* 0x0000842b04003986 */ /* 0x000fe2000c101934 */
[----:B------:R-:W-:Y:S01]  /*6080*/  ISETP.GT.AND P3, PT, R0, 0x8, P1 ;  /* 0x000000080000780c */ /* 0x000fe20000f64270 */
[-C--:B------:R-:W-:Y:S01]  /*6090*/  FMUL R81, R81, R22.reuse ;  /* 0x0000001651517220 */ /* 0x080fe20000400000 */
[----:B------:R-:W-:Y:S01]  /*60a0*/  F2FP.TF32.F32.PACK_B R45, R45 ;  /* 0x0000002dff2d723e */ /* 0x000fe200024050ff */
[-C--:B------:R-:W-:Y:S01]  /*60b0*/  FMUL R83, R83, R22.reuse ;  /* 0x0000001653537220 */ /* 0x080fe20000400000 */
[----:B------:R-:W-:Y:S01]  /*60c0*/  F2FP.TF32.F32.PACK_B R7, R7 ;  /* 0x00000007ff07723e */ /* 0x000fe200024050ff */
[-C--:B------:R-:W-:Y:S01]  /*60d0*/  FMUL R13, R84, R22.reuse ;  /* 0x00000016540d7220 */ /* 0x080fe20000400000 */
[----:B------:R-:W-:Y:S01]  /*60e0*/  F2FP.TF32.F32.PACK_B R11, R11 ;  /* 0x0000000bff0b723e */ /* 0x000fe200024050ff */
[-C--:B-1----:R-:W-:Y:S01]  /*60f0*/  FMUL R9, R50, R22.reuse ;  /* 0x0000001632097220 */ /* 0x082fe20000400000 */
[----:B------:R-:W-:Y:S01]  /*6100*/  ISETP.GT.AND P1, PT, R18, 0x31, PT ;  /* 0x000000311200780c */ /* 0x000fe20003f24270 */
[----:B------:R0:W-:Y:S01]  /*6110*/  @P5 STG.E desc[UR52][R2.64+0xa0], R7 ;  /* 0x0000a00702005986 */ /* 0x0001e2000c101934 */
[C---:B------:R-:W-:Y:S01]  /*6120*/  ISETP.GT.AND P5, PT, R0.reuse, RZ, P0 ;  /* 0x000000ff0000720c */ /* 0x040fe200007a4270 */
[-C--:B------:R-:W-:Y:S01]  /*6130*/  FMUL R85, R85, R22.reuse ;  /* 0x0000001655557220 */ /* 0x080fe20000400000 */
[----:B------:R-:W-:Y:S01]  /*6140*/  F2FP.TF32.F32.PACK_B R47, R47 ;  /* 0x0000002fff2f723e */ /* 0x000fe200024050ff */
[----:B------:R-:W-:Y:S01]  /*6150*/  @P4 STG.E desc[UR52][R2.64+0xa4], R45 ;  /* 0x0000a42d02004986 */ /* 0x000fe2000c101934 */
[----:B------:R-:W-:Y:S01]  /*6160*/  ISETP.GT.AND P4, PT, R0, RZ, P1 ;  /* 0x000000ff0000720c */ /* 0x000fe20000f84270 */
[-C--:B------:R-:W-:Y:S01]  /*6170*/  FMUL R15, R86, R22.reuse ;  /* 0x00000016560f7220 */ /* 0x080fe20000400000 */
[----:B------:R-:W-:Y:S01]  /*6180*/  F2FP.TF32.F32.PACK_B R49, R49 ;  /* 0x00000031ff31723e */ /* 0x000fe200024050ff */
[----:B------:R1:W-:Y:S01]  /*6190*/  @P2 STG.E desc[UR52][R4.64+0xa0], R11 ;  /* 0x0000a00b04002986 */ /* 0x0003e2000c101934 */
[----:B------:R-:W-:Y:S01]  /*61a0*/  ISETP.GT.AND P2, PT, R0, 0x8, P0 ;  /* 0x000000080000780c */ /* 0x000fe20000744270 */
[-C--:B------:R-:W-:Y:S01]  /*61b0*/  FMUL R87, R87, R22.reuse ;  /* 0x0000001657577220 */ /* 0x080fe20000400000 */
[----:B------:R-:W-:Y:S01]  /*61c0*/  ISETP.GT.AND P0, PT, R18, 0x38, PT ;  /* 0x000000381200780c */ /* 0x000fe20003f04270 */
[----:B0-----:R-:W-:Y:S01]  /*61d0*/  FMUL R7, R48, R22 ;  /* 0x0000001630077220 */ /* 0x001fe20000400000 */
[----:B------:R-:W-:Y:S01]  /*61e0*/  @P3 STG.E desc[UR52][R4.64+0xa4], R47 ;  /* 0x0000a42f04003986 */ /* 0x000fe2000c101934 */
[----:B------:R-:W-:-:S02]  /*61f0*/  ISETP.GT.AND P3, PT, R0, 0x8, P1 ;  /* 0x000000080000780c */ /* 0x000fc40000f64270 */
[----:B------:R-:W-:Y:S02]  /*6200*/  F2FP.TF32.F32.PACK_B R9, R9 ;  /* 0x00000009ff09723e */ /* 0x000fe400024050ff */
[----:B------:R-:W-:Y:S02]  /*6210*/  F2FP.TF32.F32.PACK_B R7, R7 ;  /* 0x00000007ff07723e */ /* 0x000fe400024050ff */
[----:B------:R-:W-:Y:S01]  /*6220*/  ISETP.GT.AND P1, PT, R18, 0x39, PT ;  /* 0x000000391200780c */ /* 0x000fe20003f24270 */
[----:B-1----:R-:W-:Y:S01]  /*6230*/  FMUL R11, R54, R22 ;  /* 0x00000016360b7220 */ /* 0x002fe20000400000 */
[----:B------:R-:W-:Y:S01]  /*6240*/  F2FP.TF32.F32.PACK_B R51, R51 ;  /* 0x00000033ff33723e */ /* 0x000fe200024050ff */
[----:B------:R0:W-:Y:S01]  /*6250*/  @P5 STG.E desc[UR52][R2.64+0xc0], R7 ;  /* 0x0000c00702005986 */ /* 0x0001e2000c101934 */
[C---:B------:R-:W-:Y:S02]  /*6260*/  ISETP.GT.AND P5, PT, R0.reuse, RZ, P0 ;  /* 0x000000ff0000720c */ /* 0x040fe400007a4270 */
[----:B------:R-:W-:Y:S01]  /*6270*/  F2FP.TF32.F32.PACK_B R53, R53 ;  /* 0x00000035ff35723e */ /* 0x000fe200024050ff */
[----:B------:R-:W-:Y:S01]  /*6280*/  @P4 STG.E desc[UR52][R2.64+0xc4], R49 ;  /* 0x0000c43102004986 */ /* 0x000fe2000c101934 */
[----:B------:R-:W-:-:S02]  /*6290*/  ISETP.GT.AND P4, PT, R0, RZ, P1 ;  /* 0x000000ff0000720c */ /* 0x000fc40000f84270 */
[----:B------:R-:W-:Y:S01]  /*62a0*/  F2FP.TF32.F32.PACK_B R11, R11 ;  /* 0x0000000bff0b723e */ /* 0x000fe200024050ff */
[----:B------:R1:W-:Y:S01]  /*62b0*/  @P2 STG.E desc[UR52][R4.64+0xc0], R9 ;  /* 0x0000c00904002986 */ /* 0x0003e2000c101934 */
[----:B------:R-:W-:Y:S02]  /*62c0*/  ISETP.GT.AND P2, PT, R0, 0x8, P0 ;  /* 0x000000080000780c */ /* 0x000fe40000744270 */
[----:B------:R-:W-:Y:S01]  /*62d0*/  ISETP.GT.AND P0, PT, R18, 0x40, PT ;  /* 0x000000401200780c */ /* 0x000fe20003f04270 */
[----:B0-----:R-:W-:Y:S01]  /*62e0*/  FMUL R7, R52, R22 ;  /* 0x0000001634077220 */ /* 0x001fe20000400000 */
[----:B------:R-:W-:Y:S01]  /*62f0*/  @P3 STG.E desc[UR52][R4.64+0xc4], R51 ;  /* 0x0000c43304003986 */ /* 0x000fe2000c101934 */
[----:B------:R-:W-:Y:S02]  /*6300*/  ISETP.GT.AND P3, PT, R0, 0x8, P1 ;  /* 0x000000080000780c */ /* 0x000fe40000f64270 */
[----:B------:R-:W-:Y:S02]  /*6310*/  ISETP.GT.AND P1, PT, R18, 0x41, PT ;  /* 0x000000411200780c */ /* 0x000fe40003f24270 */
[----:B------:R-:W-:-:S02]  /*6320*/  F2FP.TF32.F32.PACK_B R7, R7 ;  /* 0x00000007ff07723e */ /* 0x000fc400024050ff */
[----:B------:R-:W-:Y:S01]  /*6330*/  F2FP.TF32.F32.PACK_B R55, R55 ;  /* 0x00000037ff37723e */ /* 0x000fe200024050ff */
[----:B-1----:R-:W-:Y:S01]  /*6340*/  FMUL R9, R58, R22 ;  /* 0x000000163a097220 */ /* 0x002fe20000400000 */
[----:B------:R-:W-:Y:S01]  /*6350*/  F2FP.TF32.F32.PACK_B R57, R57 ;  /* 0x00000039ff39723e */ /* 0x000fe200024050ff */
[----:B------:R0:W-:Y:S01]  /*6360*/  @P5 STG.E desc[UR52][R2.64+0xe0], R7 ;  /* 0x0000e00702005986 */ /* 0x0001e2000c101934 */
[C---:B------:R-:W-:Y:S02]  /*6370*/  ISETP.GT.AND P5, PT, R0.reuse, RZ, P0 ;  /* 0x000000ff0000720c */ /* 0x040fe400007a4270 */
[----:B------:R-:W-:Y:S01]  /*6380*/  F2FP.TF32.F32.PACK_B R9, R9 ;  /* 0x00000009ff09723e */ /* 0x000fe200024050ff */
[----:B------:R-:W-:Y:S01]  /*6390*/  @P4 STG.E desc[UR52][R2.64+0xe4], R53 ;  /* 0x0000e43502004986 */ /* 0x000fe2000c101934 */
[C---:B------:R-:W-:Y:S02]  /*63a0*/  ISETP.GT.AND P4, PT, R0.reuse, RZ, P1 ;  /* 0x000000ff0000720c */ /* 0x040fe40000f84270 */
[----:B------:R-:W-:Y:S01]  /*63b0*/  F2FP.TF32.F32.PACK_B R59, R59 ;  /* 0x0000003bff3b723e */ /* 0x000fe200024050ff */
[----:B------:R1:W-:Y:S01]  /*63c0*/  @P2 STG.E desc[UR52][R4.64+0xe0], R11 ;  /* 0x0000e00b04002986 */ /* 0x0003e2000c101934 */
[----:B------:R-:W-:-:S02]  /*63d0*/  ISETP.GT.AND P2, PT, R0, 0x8, P0 ;  /* 0x000000080000780c */ /* 0x000fc40000744270 */
[----:B------:R-:W-:Y:S01]  /*63e0*/  ISETP.GT.AND P0, PT, R18, 0x48, PT ;  /* 0x000000481200780c */ /* 0x000fe20003f04270 */
[-C--:B0-----:R-:W-:Y:S01]  /*63f0*/  FMUL R7, R56, R22.reuse ;  /* 0x0000001638077220 */ /* 0x081fe20000400000 */
[----:B------:R-:W-:Y:S01]  /*6400*/  @P3 STG.E desc[UR52][R4.64+0xe4], R55 ;  /* 0x0000e43704003986 */ /* 0x000fe2000c101934 */
[----:B------:R-:W-:Y:S02]  /*6410*/  ISETP.GT.AND P3, PT, R0, 0x8, P1 ;  /* 0x000000080000780c */ /* 0x000fe40000f64270 */
[----:B------:R-:W-:Y:S02]  /*6420*/  ISETP.GT.AND P1, PT, R18, 0x49, PT ;  /* 0x000000491200780c */ /* 0x000fe40003f24270 */
[----:B------:R-:W-:Y:S01]  /*6430*/  F2FP.TF32.F32.PACK_B R7, R7 ;  /* 0x00000007ff07723e */ /* 0x000fe200024050ff */
[----:B-1----:R-:W-:Y:S01]  /*6440*/  FMUL R11, R62, R22 ;  /* 0x000000163e0b7220 */ /* 0x002fe20000400000 */
[----:B------:R-:W-:-:S03]  /*6450*/  F2FP.TF32.F32.PACK_B R61, R61 ;  /* 0x0000003dff3d723e */ /* 0x000fc600024050ff */
[----:B------:R0:W-:Y:S01]  /*6460*/  @P5 STG.E desc[UR52][R2.64+0x100], R7 ;  /* 0x0001000702005986 */ /* 0x0001e2000c101934 */
[C---:B------:R-:W-:Y:S02]  /*6470*/  ISETP.GT.AND P5, PT, R0.reuse, RZ, P0 ;  /* 0x000000ff0000720c */ /* 0x040fe400007a4270 */
[----:B------:R-:W-:Y:S01]  /*6480*/  F2FP.TF32.F32.PACK_B R11, R11 ;  /* 0x0000000bff0b723e */ /* 0x000fe200024050ff */
[----:B------:R-:W-:Y:S01]  /*6490*/  @P4 STG.E desc[UR52][R2.64+0x104], R57 ;  /* 0x0001043902004986 */ /* 0x000fe2000c101934 */
[C---:B------:R-:W-:Y:S02]  /*64a0*/  ISETP.GT.AND P4, PT, R0.reuse, RZ, P1 ;  /* 0x000000ff0000720c */ /* 0x040fe40000f84270 */
[----:B------:R-:W-:Y:S01]  /*64b0*/  F2FP.TF32.F32.PACK_B R63, R63 ;  /* 0x0000003fff3f723e */ /* 0x000fe200024050ff */
[----:B------:R1:W-:Y:S01]  /*64c0*/  @P2 STG.E desc[UR52][R4.64+0x100], R9 ;  /* 0x0001000904002986 */ /* 0x0003e2000c101934 */
[----:B------:R-:W-:Y:S02]  /*64d0*/  ISETP.GT.AND P2, PT, R0, 0x8, P0 ;  /* 0x000000080000780c */ /* 0x000fe40000744270 */
[----:B------:R-:W-:Y:S01]  /*64e0*/  ISETP.GT.AND P0, PT, R18, 0x50, PT ;  /* 0x000000501200780c */ /* 0x000fe20003f04270 */
[----:B0-----:R-:W-:Y:S01]  /*64f0*/  FMUL R7, R60, R22 ;  /* 0x000000163c077220 */ /* 0x001fe20000400000 */
[----:B------:R-:W-:Y:S01]  /*6500*/  @P3 STG.E desc[UR52][R4.64+0x104], R59 ;  /* 0x0001043b04003986 */ /* 0x000fe2000c101934 */
[----:B------:R-:W-:-:S02]  /*6510*/  ISETP.GT.AND P3, PT, R0, 0x8, P1 ;  /* 0x000000080000780c */ /* 0x000fc40000f64270 */
        /* <DEDUP_REMOVED lines=38> */
[----:B------:R-:W-:Y:S01]  /*6780*/  ISETP.GT.AND P0, PT, R0, 0x8, P0 ;  /* 0x000000080000780c */ /* 0x000fe20000704270 */
[----:B------:R-:W-:Y:S01]  /*6790*/  @P4 STG.E desc[UR52][R2.64+0x164], R69 ;  /* 0x0001644502004986 */ /* 0x000fe2000c101934 */
[----:B------:R-:W-:Y:S02]  /*67a0*/  ISETP.GT.AND P4, PT, R18, 0x69, PT ;  /* 0x000000691200780c */ /* 0x000fe40003f84270 */
[----:B------:R-:W-:Y:S01]  /*67b0*/  F2FP.TF32.F32.PACK_B R9, R9 ;  /* 0x00000009ff09723e */ /* 0x000fe200024050ff */
[----:B------:R1:W-:Y:S01]  /*67c0*/  @P2 STG.E desc[UR52][R4.64+0x160], R11 ;  /* 0x0001600b04002986 */ /* 0x0003e2000c101934 */
[C---:B------:R-:W-:Y:S02]  /*67d0*/  ISETP.GT.AND P2, PT, R0.reuse, RZ, P1 ;  /* 0x000000ff0000720c */ /* 0x040fe40000f44270 */
[----:B------:R-:W-:Y:S01]  /*67e0*/  ISETP.GT.AND P1, PT, R0, 0x8, P1 ;  /* 0x000000080000780c */ /* 0x000fe20000f24270 */
[----:B0-----:R-:W-:Y:S01]  /*67f0*/  FMUL R7, R72, R22 ;  /* 0x0000001648077220 */ /* 0x001fe20000400000 */
[----:B------:R-:W-:Y:S01]  /*6800*/  @P3 STG.E desc[UR52][R4.64+0x164], R71 ;  /* 0x0001644704003986 */ /* 0x000fe2000c101934 */
[----:B------:R-:W-:-:S02]  /*6810*/  ISETP.GT.AND P6, PT, R0, RZ, P4 ;  /* 0x000000ff0000720c */ /* 0x000fc400027c4270 */
[----:B------:R-:W-:Y:S02]  /*6820*/  F2FP.TF32.F32.PACK_B R75, R75 ;  /* 0x0000004bff4b723e */ /* 0x000fe400024050ff */
[----:B------:R-:W-:Y:S02]  /*6830*/  F2FP.TF32.F32.PACK_B R7, R7 ;  /* 0x00000007ff07723e */ /* 0x000fe400024050ff */
[----:B------:R-:W-:Y:S01]  /*6840*/  F2FP.TF32.F32.PACK_B R77, R77 ;  /* 0x0000004dff4d723e */ /* 0x000fe200024050ff */
[----:B-1----:R-:W-:Y:S01]  /*6850*/  FMUL R11, R82, R22 ;  /* 0x00000016520b7220 */ /* 0x002fe20000400000 */
[----:B------:R-:W-:Y:S01]  /*6860*/  ISETP.GT.AND P4, PT, R0, 0x8, P4 ;  /* 0x000000080000780c */ /* 0x000fe20002784270 */
[----:B------:R0:W-:Y:S01]  /*6870*/  @P5 STG.E desc[UR52][R2.64+0x180], R7 ;  /* 0x0001800702005986 */ /* 0x0001e2000c101934 */
[----:B------:R-:W-:Y:S02]  /*6880*/  ISETP.GT.AND P5, PT, R18, 0x68, PT ;  /* 0x000000681200780c */ /* 0x000fe40003fa4270 */
[----:B------:R-:W-:Y:S01]  /*6890*/  F2FP.TF32.F32.PACK_B R79, R79 ;  /* 0x0000004fff4f723e */ /* 0x000fe200024050ff */
[----:B------:R-:W-:Y:S01]  /*68a0*/  @P2 STG.E desc[UR52][R2.64+0x184], R73 ;  /* 0x0001844902002986 */ /* 0x000fe2000c101934 */
[----:B------:R-:W-:-:S02]  /*68b0*/  ISETP.GT.AND P3, PT, R0, RZ, P5 ;  /* 0x000000ff0000720c */ /* 0x000fc40002f64270 */
[----:B------:R-:W-:Y:S01]  /*68c0*/  ISETP.GT.AND P5, PT, R0, 0x8, P5 ;  /* 0x000000080000780c */ /* 0x000fe20002fa4270 */
[----:B------:R1:W-:Y:S01]  /*68d0*/  @P0 STG.E desc[UR52][R4.64+0x180], R9 ;  /* 0x0001800904000986 */ /* 0x0003e2000c101934 */
[C---:B------:R-:W-:Y:S02]  /*68e0*/  ISETP.GT.AND P2, PT, R18.reuse, 0x71, PT ;  /* 0x000000711200780c */ /* 0x040fe40003f44270 */
[----:B------:R-:W-:Y:S01]  /*68f0*/  ISETP.GT.AND P0, PT, R18, 0x79, PT ;  /* 0x000000791200780c */ /* 0x000fe20003f04270 */
[-C--:B0-----:R-:W-:Y:S01]  /*6900*/  FMUL R7, R76, R22.reuse ;  /* 0x000000164c077220 */ /* 0x081fe20000400000 */
[----:B------:R-:W-:Y:S01]  /*6910*/  @P1 STG.E desc[UR52][R4.64+0x184], R75 ;  /* 0x0001844b04001986 */ /* 0x000fe2000c101934 */
[----:B------:R-:W-:Y:S02]  /*6920*/  ISETP.GT.AND P1, PT, R18, 0x78, PT ;  /* 0x000000781200780c */ /* 0x000fe40003f24270 */
[----:B------:R-:W-:Y:S02]  /*6930*/  F2FP.TF32.F32.PACK_B R81, R81 ;  /* 0x00000051ff51723e */ /* 0x000fe400024050ff */
[----:B------:R-:W-:Y:S01]  /*6940*/  F2FP.TF32.F32.PACK_B R7, R7 ;  /* 0x00000007ff07723e */ /* 0x000fe200024050ff */
[----:B-1----:R-:W-:Y:S01]  /*6950*/  FMUL R9, R78, R22 ;  /* 0x000000164e097220 */ /* 0x002fe20000400000 */
[----:B------:R-:W-:-:S03]  /*6960*/  F2FP.TF32.F32.PACK_B R11, R11 ;  /* 0x0000000bff0b723e */ /* 0x000fc600024050ff */
[----:B------:R0:W-:Y:S01]  /*6970*/  @P3 STG.E desc[UR52][R2.64+0x1a0], R7 ;  /* 0x0001a00702003986 */ /* 0x0001e2000c101934 */
[----:B------:R-:W-:Y:S02]  /*6980*/  ISETP.GT.AND P3, PT, R18, 0x70, PT ;  /* 0x000000701200780c */ /* 0x000fe40003f64270 */
[----:B------:R-:W-:Y:S01]  /*6990*/  F2FP.TF32.F32.PACK_B R9, R9 ;  /* 0x00000009ff09723e */ /* 0x000fe200024050ff */
[----:B------:R-:W-:Y:S01]  /*69a0*/  @P6 STG.E desc[UR52][R2.64+0x1a4], R77 ;  /* 0x0001a44d02006986 */ /* 0x000fe2000c101934 */
[C---:B------:R-:W-:Y:S02]  /*69b0*/  ISETP.GT.AND P6, PT, R0.reuse, RZ, P3 ;  /* 0x000000ff0000720c */ /* 0x040fe40001fc4270 */
[C---:B------:R-:W-:Y:S01]  /*69c0*/  ISETP.GT.AND P3, PT, R0.reuse, 0x8, P3 ;  /* 0x000000080000780c */ /* 0x040fe20001f64270 */
[----:B------:R-:W-:Y:S01]  /*69d0*/  @P5 STG.E desc[UR52][R4.64+0x1a0], R9 ;  /* 0x0001a00904005986 */ /* 0x000fe2000c101934 */
[C---:B------:R-:W-:Y:S02]  /*69e0*/  ISETP.GT.AND P5, PT, R0.reuse, RZ, P2 ;  /* 0x000000ff0000720c */ /* 0x040fe400017a4270 */
[----:B------:R-:W-:Y:S01]  /*69f0*/  ISETP.GT.AND P2, PT, R0, 0x8, P2 ;  /* 0x000000080000780c */ /* 0x000fe20001744270 */
[----:B0-----:R-:W-:Y:S01]  /*6a00*/  FMUL R7, R80, R22 ;  /* 0x0000001650077220 */ /* 0x001fe20000400000 */
[----:B------:R-:W-:Y:S01]  /*6a10*/  @P4 STG.E desc[UR52][R4.64+0x1a4], R79 ;  /* 0x0001a44f04004986 */ /* 0x000fe2000c101934 */
[----:B------:R-:W-:-:S02]  /*6a20*/  ISETP.GT.AND P4, PT, R0, RZ, P1 ;  /* 0x000000ff0000720c */ /* 0x000fc40000f84270 */
[C---:B------:R-:W-:Y:S02]  /*6a30*/  ISETP.GT.AND P1, PT, R0.reuse, 0x8, P1 ;  /* 0x000000080000780c */ /* 0x040fe40000f24270 */
[----:B------:R-:W-:Y:S02]  /*6a40*/  F2FP.TF32.F32.PACK_B R7, R7 ;  /* 0x00000007ff07723e */ /* 0x000fe400024050ff */
[----:B------:R-:W-:Y:S02]  /*6a50*/  F2FP.TF32.F32.PACK_B R83, R83 ;  /* 0x00000053ff53723e */ /* 0x000fe400024050ff */
[----:B------:R-:W-:Y:S01]  /*6a60*/  F2FP.TF32.F32.PACK_B R13, R13 ;  /* 0x0000000dff0d723e */ /* 0x000fe200024050ff */
[----:B------:R-:W-:Y:S01]  /*6a70*/  @P6 STG.E desc[UR52][R2.64+0x1c0], R7 ;  /* 0x0001c00702006986 */ /* 0x000fe2000c101934 */
[C---:B------:R-:W-:Y:S02]  /*6a80*/  ISETP.GT.AND P6, PT, R0.reuse, RZ, P0 ;  /* 0x000000ff0000720c */ /* 0x040fe400007c4270 */
[----:B------:R-:W-:Y:S01]  /*6a90*/  ISETP.GT.AND P0, PT, R0, 0x8, P0 ;  /* 0x000000080000780c */ /* 0x000fe20000704270 */
[----:B------:R-:W-:Y:S01]  /*6aa0*/  @P5 STG.E desc[UR52][R2.64+0x1c4], R81 ;  /* 0x0001c45102005986 */ /* 0x000fe2000c101934 */
[----:B------:R-:W-:-:S02]  /*6ab0*/  F2FP.TF32.F32.PACK_B R85, R85 ;  /* 0x00000055ff55723e */ /* 0x000fc400024050ff */
[----:B------:R-:W-:Y:S01]  /*6ac0*/  F2FP.TF32.F32.PACK_B R15, R15 ;  /* 0x0000000fff0f723e */ /* 0x000fe200024050ff */
[----:B------:R-:W-:Y:S01]  /*6ad0*/  @P3 STG.E desc[UR52][R4.64+0x1c0], R11 ;  /* 0x0001c00b04003986 */ /* 0x000fe2000c101934 */
[----:B------:R-:W-:-:S03]  /*6ae0*/  F2FP.TF32.F32.PACK_B R87, R87 ;  /* 0x00000057ff57723e */ /* 0x000fc600024050ff */
[----:B------:R-:W-:Y:S04]  /*6af0*/  @P2 STG.E desc[UR52][R4.64+0x1c4], R83 ;  /* 0x0001c45304002986 */ /* 0x000fe8000c101934 */
[----:B------:R-:W-:Y:S04]  /*6b00*/  @P4 STG.E desc[UR52][R2.64+0x1e0], R13 ;  /* 0x0001e00d02004986 */ /* 0x000fe8000c101934 */
[----:B------:R0:W-:Y:S02]  /*6b10*/  @P6 STG.E desc[UR52][R2.64+0x1e4], R85 ;  /* 0x0001e45502006986 */ /* 0x0001e4000c101934 */
[----:B0-----:R-:W-:-:S02]  /*6b20*/  @P1 IMAD.MOV.U32 R2, RZ, RZ, R4 ;  /* 0x000000ffff021224 */ /* 0x001fc400078e0004 */
[----:B------:R-:W-:-:S05]  /*6b30*/  @P1 IMAD.MOV.U32 R3, RZ, RZ, R5 ;  /* 0x000000ffff031224 */ /* 0x000fca00078e0005 */
[----:B------:R0:W-:Y:S04]  /*6b40*/  @P1 STG.E desc[UR52][R2.64+0x1e0], R15 ;  /* 0x0001e00f02001986 */ /* 0x0001e8000c101934 */
[----:B------:R0:W-:Y:S02]  /*6b50*/  @P0 STG.E desc[UR52][R4.64+0x1e4], R87 ;  /* 0x0001e45704000986 */ /* 0x0001e4000c101934 */
.L_x_157:
[----:B------:R-:W-:Y:S05]  /*6b60*/  BSYNC B0 ;  /* 0x0000000000007941 */ /* 0x000fea0003800000 */
.L_x_31:
[----:B0-----:R-:W-:Y:S01]  /*6b70*/  IMAD.U32 R2, RZ, RZ, UR54 ;  /* 0x00000036ff027e24 */ /* 0x001fe2000f8e00ff */
[----:B------:R-:W-:Y:S01]  /*6b80*/  ULDC.64 UR4, c[0x0][0x650] ;  /* 0x0001940000047ab9 */ /* 0x000fe20000000a00 */
[----:B------:R-:W-:Y:S01]  /*6b90*/  IMAD.U32 R3, RZ, RZ, UR55 ;  /* 0x00000037ff037e24 */ /* 0x000fe2000f8e00ff */
[----:B------:R0:W-:Y:S01]  /*6ba0*/  SYNCS.ARRIVE.TRANS64.A1T0 RZ, [R96+UR50], RZ ;  /* 0x000000ff60ff79a7 */ /* 0x0001e20008100032 */
[----:B------:R-:W-:Y:S01]  /*6bb0*/  PRMT R0, RZ, 0x7610, R0 ;  /* 0x00007610ff007816 */ /* 0x000fe20000000000 */
[----:B------:R-:W-:Y:S01]  /*6bc0*/  IMAD.MOV.U32 R18, RZ, RZ, -0x1 ;  /* 0xffffffffff127424 */ /* 0x000fe200078e00ff */
[----:B------:R-:W-:Y:S01]  /*6bd0*/  LEA R16, P0, R2, R16, 0x1 ;  /* 0x0000001002107211 */ /* 0x000fe200078008ff */
[----:B------:R-:W-:Y:S02]  /*6be0*/  IMAD.MOV.U32 R2, RZ, RZ, -0x1 ;  /* 0xffffffffff027424 */ /* 0x000fe400078e00ff */
[----:B------:R-:W-:Y:S01]  /*6bf0*/  IMAD.MOV.U32 R19, RZ, RZ, -0x1 ;  /* 0xffffffffff137424 */ /* 0x000fe200078e00ff */
[----:B------:R-:W-:-:S02]  /*6c00*/  IADD3.X R17, R17, UR36, RZ, P0, !PT ;  /* 0x0000002411117c10 */ /* 0x000fc400087fe4ff */
[----:B------:R-:W-:-:S04]  /*6c10*/  ISETP.GE.U32.AND P0, PT, R16, UR4, PT ;  /* 0x0000000410007c0c */ /* 0x000fc8000bf06070 */
[----:B------:R-:W-:-:S13]  /*6c20*/  ISETP.GE.U32.AND.EX P0, PT, R17, UR5, PT, P0 ;  /* 0x0000000511007c0c */ /* 0x000fda000bf06100 */
[----:B0-----:R-:W-:Y:S05]  /*6c30*/  @P0 BRA `(.L_x_158) ;  /* 0x0000000400700947 */ /* 0x001fea0003800000 */
[----:B------:R-:W0:Y:S01]  /*6c40*/  S2UR UR7, SR_CTAID.X ;  /* 0x00000000000779c3 */ /* 0x000e220000002500 */
[----:B------:R-:W-:Y:S01]  /*6c50*/  ULDC.64 UR4, c[0x0][0x628] ;  /* 0x00018a0000047ab9 */ /* 0x000fe20000000a00 */
[----:B------:R-:W-:Y:S01]  /*6c60*/  ULDC UR6, c[0x0][0x150] ;  /* 0x0000540000067ab9 */ /* 0x000fe20000000800 */
[----:B------:R-:W-:Y:S01]  /*6c70*/  ISETP.NE.U32.AND P0, PT, RZ, UR4, PT ;  /* 0x00000004ff007c0c */ /* 0x000fe2000bf05070 */
[----:B------:R-:W-:Y:S01]  /*6c80*/  ULDC UR15, c[0x0][0x630] ;  /* 0x00018c00000f7ab9 */ /* 0x000fe20000000800 */
[C---:B------:R-:W-:Y:S02]  /*6c90*/  R2UR UR17, R16.reuse ;  /* 0x00000000101172ca */ /* 0x040fe400000e0000 */
[----:B------:R-:W-:Y:S01]  /*6ca0*/  ISETP.NE.AND.EX P0, PT, RZ, UR5, PT, P0 ;  /* 0x00000005ff007c0c */ /* 0x000fe2000bf05300 */
[----:B------:R-:W1:Y:S01]  /*6cb0*/  S2UR UR16, SR_CTAID.Y ;  /* 0x00000000001079c3 */ /* 0x000e620000002600 */
[----:B------:R-:W-:Y:S02]  /*6cc0*/  R2UR UR12, R16 ;  /* 0x00000000100c72ca */ /* 0x000fe400000e0000 */
[----:B------:R-:W-:-:S02]  /*6cd0*/  R2UR UR13, R17 ;  /* 0x00000000110d72ca */ /* 0x000fc400000e0000 */
[----:B0-----:R-:W-:-:S05]  /*6ce0*/  I2FP.F32.U32 R0, UR7 ;  /* 0x0000000700007c45 */ /* 0x001fca0008201000 */
[----:B------:R-:W-:Y:S01]  /*6cf0*/  FMUL R0, R0, UR6 ;  /* 0x0000000600007c20 */ /* 0x000fe20008400000 */
[----:B------:R-:W-:Y:S01]  /*6d00*/  ULDC UR6, c[0x0][0x154] ;  /* 0x0000550000067ab9 */ /* 0x000fe20000000800 */
[----:B-1----:R-:W-:-:S04]  /*6d10*/  I2FP.F32.U32 R2, UR16 ;  /* 0x0000001000027c45 */ /* 0x002fc80008201000 */
[----:B------:R-:W0:Y:S01]  /*6d20*/  F2I.U32.TRUNC.NTZ R0, R0 ;  /* 0x0000000000007305 */ /* 0x000e22000020f000 */
[----:B------:R-:W-:Y:S01]  /*6d30*/  FMUL R2, R2, UR6 ;  /* 0x0000000602027c20 */ /* 0x000fe20008400000 */
[----:B------:R-:W-:Y:S06]  /*6d40*/  @!P0 BRA `(.L_x_159) ;  /* 0x0000000000308947 */ /* 0x000fec0003800000 */
        /* <DEDUP_REMOVED lines=12> */
.L_x_159:
[----:B------:R-:W-:Y:S01]  /*6e10*/  USHF.R.U64 UR6, UR12, UR15, UR13 ;  /* 0x0000000f0c067299 */ /* 0x000fe2000800120d */
[----:B------:R-:W-:Y:S01]  /*6e20*/  R2UR UR5, R17 ;  /* 0x00000000110572ca */ /* 0x000fe200000e0000 */
[----:B------:R-:W-:Y:S01]  /*6e30*/  USHF.R.U32.HI UR4, URZ, UR15, UR13 ;  /* 0x0000000f3f047299 */ /* 0x000fe2000801160d */
[----:B------:R-:W1:Y:S01]  /*6e40*/  F2I.U32.TRUNC.NTZ R2, R2 ;  /* 0x0000000200027305 */ /* 0x000e62000020f000 */
[----:B------:R-:W-:Y:S01]  /*6e50*/  UIADD3 UR9, UP0, URZ, -UR6, URZ ;  /* 0x800000063f097290 */ /* 0x000fe2000ff1e03f */
[----:B------:R-:W-:Y:S01]  /*6e60*/  ULDC.64 UR10, c[0x0][0x620] ;  /* 0x00018800000a7ab9 */ /* 0x000fe20000000a00 */
[----:B------:R-:W-:Y:S02]  /*6e70*/  ULDC UR14, c[0x0][0x608] ;  /* 0x00018200000e7ab9 */ /* 0x000fe40000000800 */
[----:B------:R-:W-:Y:S01]  /*6e80*/  UIADD3.X UR4, URZ, ~UR4, URZ, UP0, !UPT ;  /* 0x800000043f047290 */ /* 0x000fe200087fe43f */
[----:B------:R-:W-:Y:S01]  /*6e90*/  ULDC UR15, c[0x0][0x658] ;  /* 0x00019600000f7ab9 */ /* 0x000fe20000000800 */
[----:B------:R-:W-:-:S02]  /*6ea0*/  ULDC UR12, c[0x0][0x144] ;  /* 0x00005100000c7ab9 */ /* 0x000fc40000000800 */
[----:B------:R-:W-:Y:S01]  /*6eb0*/  UIMAD UR8, UR4, UR10, URZ ;  /* 0x0000000a040872a4 */ /* 0x000fe2000f8e023f */
[----:B------:R-:W-:Y:S02]  /*6ec0*/  ULDC UR22, c[0x0][0x148] ;  /* 0x0000520000167ab9 */ /* 0x000fe40000000800 */
[----:B------:R-:W-:Y:S01]  /*6ed0*/  UMOV UR4, UR17 ;  /* 0x0000001100047c82 */ /* 0x000fe20008000000 */
[----:B------:R-:W-:Y:S02]  /*6ee0*/  UIMAD UR8, UR9, UR11, UR8 ;  /* 0x0000000b090872a4 */ /* 0x000fe4000f8e0208 */
[----:B------:R-:W-:Y:S01]  /*6ef0*/  UIMAD.WIDE.U32 UR4, UR9, UR10, UR4 ;  /* 0x0000000a090472a5 */ /* 0x000fe2000f8e0004 */
[----:B0-----:R-:W-:Y:S01]  /*6f00*/  R2UR UR9, R0 ;  /* 0x00000000000972ca */ /* 0x001fe200000e0000 */
[----:B------:R-:W-:Y:S01]  /*6f10*/  ULDC UR20, c[0x0][0x648] ;  /* 0x0001920000147ab9 */ /* 0x000fe20000000800 */
[----:B-1----:R-:W-:Y:S01]  /*6f20*/  R2UR UR13, R2 ;  /* 0x00000000020d72ca */ /* 0x002fe200000e0000 */
[----:B------:R-:W-:Y:S01]  /*6f30*/  UIADD3 UR8, UR5, UR8, URZ ;  /* 0x0000000805087290 */ /* 0x000fe2000fffe03f */
[----:B------:R-:W-:-:S02]  /*6f40*/  ULDC UR21, c[0x0][0x638] ;  /* 0x00018e0000157ab9 */ /* 0x000fc40000000800 */
[----:B------:R-:W-:Y:S02]  /*6f50*/  ULDC UR5, c[0x0][0x618] ;  /* 0x0001860000057ab9 */ /* 0x000fe40000000800 */
[----:B------:R-:W-:Y:S02]  /*6f60*/  USHF.R.U64 UR10, UR4, UR5, UR8 ;  /* 0x00000005040a7299 */ /* 0x000fe40008001208 */
[----:B------:R-:W-:-:S03]  /*6f70*/  USHF.R.U32.HI UR8, URZ, UR5, UR8 ;  /* 0x000000053f087299 */ /* 0x000fc60008011608 */
[----:B------:R-:W-:Y:S01]  /*6f80*/  ULDC.64 UR4, c[0x0][0x640] ;  /* 0x0001900000047ab9 */ /* 0x000fe20000000a00 */
[----:B------:R-:W-:Y:S01]  /*6f90*/  USHF.R.U64 UR11, UR10, UR14, UR8 ;  /* 0x0000000e0a0b7299 */ /* 0x000fe20008001208 */
[----:B------:R-:W-:Y:S01]  /*6fa0*/  ISETP.NE.U32.AND P0, PT, RZ, UR4, PT ;  /* 0x00000004ff007c0c */ /* 0x000fe2000bf05070 */
[----:B------:R-:W-:Y:S02]  /*6fb0*/  USHF.R.U32.HI UR8, URZ, UR14, UR8 ;  /* 0x0000000e3f087299 */ /* 0x000fe40008011608 */
[----:B------:R-:W-:Y:S01]  /*6fc0*/  UIADD3 UR9, -UR9, URZ, URZ ;  /* 0x0000003f09097290 */ /* 0x000fe2000fffe13f */
[----:B------:R-:W-:Y:S01]  /*6fd0*/  ISETP.NE.AND.EX P0, PT, RZ, UR5, PT, P0 ;  /* 0x00000005ff007c0c */ /* 0x000fe2000bf05300 */
[----:B------:R-:W-:Y:S02]  /*6fe0*/  USHF.R.U64 UR17, UR11, UR15, UR8 ;  /* 0x0000000f0b117299 */ /* 0x000fe40008001208 */
[----:B------:R-:W-:Y:S02]  /*6ff0*/  UIADD3 UR18, -UR13, URZ, URZ ;  /* 0x0000003f0d127290 */ /* 0x000fe4000fffe13f */
[----:B------:R-:W-:-:S02]  /*7000*/  USHF.R.U32.HI UR15, URZ, UR15, UR8 ;  /* 0x0000000f3f0f7299 */ /* 0x000fc40008011608 */
[----:B------:R-:W-:Y:S01]  /*7010*/  UIMAD UR19, UR12, UR9, UR7 ;  /* 0x000000090c1372a4 */ /* 0x000fe2000f8e0207 */
[----:B------:R-:W-:-:S05]  /*7020*/  UMOV UR14, UR17 ;  /* 0x00000011000e7c82 */ /* 0x000fca0008000000 */
[----:B------:R-:W-:Y:S06]  /*7030*/  @!P0 BRA `(.L_x_160) ;  /* 0x0000000000288947 */ /* 0x000fec0003800000 */
        /* <DEDUP_REMOVED lines=10> */
.L_x_160:
        /* <DEDUP_REMOVED lines=9> */
[----:B------:R-:W-:Y:S01]  /*7170*/  UIMAD UR5, UR7, UR21, UR17 ;  /* 0x00000015070572a4 */ /* 0x000fe2000f8e0211 */
[----:B------:R-:W-:Y:S02]  /*7180*/  ULDC UR8, c[0x0][0x600] ;  /* 0x0001800000087ab9 */ /* 0x000fe40000000800 */
[----:B------:R-:W-:Y:S01]  /*7190*/  ULDC UR7, c[0x0][0x610] ;  /* 0x0001840000077ab9 */ /* 0x000fe20000000800 */
[----:B------:R-:W-:Y:S02]  /*71a0*/  UIMAD UR5, UR5, UR8, UR10 ;  /* 0x00000008050572a4 */ /* 0x000fe4000f8e020a */
[----:B------:R-:W-:-:S04]  /*71b0*/  UIMAD UR4, UR4, UR7, UR19 ;  /* 0x00000007040472a4 */ /* 0x000fc8000f8e0213 */
[----:B------:R-:W-:Y:S02]  /*71c0*/  USEL UR7, UR5, UR4, !UP0 ;  /* 0x0000000405077287 */ /* 0x000fe4000c000000 */
[----:B------:R-:W-:-:S04]  /*71d0*/  USEL UR4, UR4, UR5, !UP0 ;  /* 0x0000000504047287 */ /* 0x000fc8000c000000 */
[----:B------:R-:W-:Y:S02]  /*71e0*/  IMAD.U32 R2, RZ, RZ, UR7 ;  /* 0x00000007ff027e24 */ /* 0x000fe4000f8e00ff */
[----:B------:R-:W-:-:S07]  /*71f0*/  IMAD.U32 R18, RZ, RZ, UR4 ;  /* 0x00000004ff127e24 */ /* 0x000fce000f8e00ff */
.L_x_158:
[----:B------:R-:W-:Y:S01]  /*7200*/  ULEA UR5, UR38, UR44, 0x1 ;  /* 0x0000002c26057291 */ /* 0x000fe2000f8e083f */
[----:B------:R-:W-:Y:S01]  /*7210*/  LOP3.LUT P0, RZ, R0, 0xff, RZ, 0xc0, !PT ;  /* 0x000000ff00ff7812 */ /* 0x000fe2000780c0ff */
[----:B------:R-:W-:Y:S01]  /*7220*/  ULOP3.LUT UR44, UR44, 0x1, URZ, 0xc0, !UPT ;  /* 0x000000012c2c7892 */ /* 0x000fe2000f8ec03f */
[----:B------:R-:W-:Y:S01]  /*7230*/  LOP3.LUT R98, R98, 0x1, RZ, 0x3c, !PT ;  /* 0x0000000162627812 */ /* 0x000fe200078e3cff */
[----:B------:R-:W-:Y:S02]  /*7240*/  USHF.R.U32.HI UR4, URZ, 0x1, UR5 ;  /* 0x000000013f047899 */ /* 0x000fe40008011605 */
[----:B------:R-:W-:Y:S02]  /*7250*/  UISETP.GT.U32.AND UP0, UPT, UR5, 0x1, UPT ;  /* 0x000000010500788c */ /* 0x000fe4000bf04070 */
[----:B------:R-:W-:Y:S02]  /*7260*/  ULOP3.LUT UR4, UR4, 0x1, URZ, 0xc0, !UPT ;  /* 0x0000000104047892 */ /* 0x000fe4000f8ec03f */
[----:B------:R-:W-:-:S02]  /*7270*/  UISETP.LT.U32.AND UP0, UPT, UR41, 0xff, UP0 ;  /* 0x000000ff2900788c */ /* 0x000fc40008701070 */
[----:B------:R-:W-:Y:S02]  /*7280*/  UISETP.NE.U32.AND UP1, UPT, UR4, 0x1, UPT ;  /* 0x000000010400788c */ /* 0x000fe4000bf25070 */
[----:B------:R-:W-:Y:S02]  /*7290*/  USEL UR5, URZ, 0x1, !UP0 ;  /* 0x000000013f057887 */ /* 0x000fe4000c000000 */
[----:B------:R-:W-:-:S04]  /*72a0*/  UISETP.GT.U32.AND UP1, UPT, UR41, 0xfe, !UP1 ;  /* 0x000000fe2900788c */ /* 0x000fc8000cf24070 */
[----:B------:R-:W-:-:S04]  /*72b0*/  USEL UR4, URZ, 0x1, !UP1 ;  /* 0x000000013f047887 */ /* 0x000fc8000c800000 */
[----:B------:R-:W-:Y:S01]  /*72c0*/  ULOP3.LUT UR48, UR4, UR48, UR5, 0x96, !UPT ;  /* 0x0000003004307292 */ /* 0x000fe2000f8e9605 */
[----:B------:R-:W-:Y:S11]  /*72d0*/  @P0 BRA `(.L_x_161) ;  /* 0xffffffa000c40947 */ /* 0x000ff6000383ffff */
[----:B------:R-:W-:Y:S05]  /*72e0*/  EXIT ;  /* 0x000000000000794d */ /* 0x000fea0003800000 */
.L_x_12:
[----:B------:R-:W-:-:S08]  /*72f0*/  ISETP.NE.AND P0, PT, RZ, UR8, PT ;  /* 0x00000008ff007c0c */ /* 0x000fd0000bf05270 */
[----:B-----5:R-:W0:-:S00]  /*7300*/  USETMAXREG.DEALLOC.CTAPOOL 0x28 ;  /* 0x00000028000079c8 */ /* 0x020e0000080e0500 */
[----:B------:R-:W-:Y:S05]  /*7310*/  @P0 EXIT ;  /* 0x000000000000094d */ /* 0x000fea0003800000 */
[----:B0-----:R-:W-:Y:S01]  /*7320*/  LOP3.LUT P0, RZ, R0, 0xff, RZ, 0xc0, !PT ;  /* 0x000000ff00ff7812 */ /* 0x001fe2000780c0ff */
[----:B------:R-:W-:Y:S02]  /*7330*/  IMAD.MOV.U32 R8, RZ, RZ, 0x1 ;  /* 0x00000001ff087424 */ /* 0x000fe400078e00ff */
[----:B------:R-:W-:-:S10]  /*7340*/  IMAD.MOV.U32 R0, RZ, RZ, RZ ;  /* 0x000000ffff007224 */ /* 0x000fd400078e00ff */
[----:B------:R-:W-:Y:S05]  /*7350*/  @!P0 BRA `(.L_x_162) ;  /* 0x0000000c00a08947 */ /* 0x000fea0003800000 */
[----:B------:R-:W-:Y:S01]  /*7360*/  LOP3.LUT P0, RZ, R4, 0x1f, RZ, 0xc0, !PT ;  /* 0x0000001f04ff7812 */ /* 0x000fe2000780c0ff */
[----:B------:R-:W-:Y:S01]  /*7370*/  ULDC UR21, c[0x0][0x658] ;  /* 0x0001960000157ab9 */ /* 0x000fe20000000800 */
[----:B------:R-:W-:Y:S01]  /*7380*/  UMOV UR4, 0xffffffff ;  /* 0xffffffff00047882 */ /* 0x000fe20000000000 */
[----:B------:R-:W-:Y:S01]  /*7390*/  BSSY B0, `(.L_x_162) ;  /* 0x00000e4000007945 */ /* 0x000fe20003800000 */
[----:B------:R-:W-:Y:S01]  /*73a0*/  USHF.L.U32 UR4, UR4, UR21, URZ ;  /* 0x0000001504047299 */ /* 0x000fe2000800063f */
[C---:B------:R-:W-:Y:S01]  /*73b0*/  ISETP.NE.AND P3, PT, R3.reuse, RZ, PT ;  /* 0x000000ff0300720c */ /* 0x040fe20003f65270 */
[----:B------:R-:W-:Y:S01]  /*73c0*/  IMAD.MOV.U32 R9, RZ, RZ, 0x1 ;  /* 0x00000001ff097424 */ /* 0x000fe200078e00ff */
[----:B------:R-:W-:Y:S01]  /*73d0*/  ISETP.NE.OR P0, PT, R3, RZ, !P0 ;  /* 0x000000ff0300720c */ /* 0x000fe20004705670 */
[----:B------:R-:W-:Y:S01]  /*73e0*/  IMAD.MOV.U32 R8, RZ, RZ, 0x1 ;  /* 0x00000001ff087424 */ /* 0x000fe200078e00ff */
[----:B------:R-:W-:Y:S01]  /*73f0*/  ULDC UR13, c[0x0][0x600] ;  /* 0x00018000000d7ab9 */ /* 0x000fe20000000800 */
[----:B------:R-:W-:Y:S01]  /*7400*/  IMAD.MOV.U32 R0, RZ, RZ, RZ ;  /* 0x000000ffff007224 */ /* 0x000fe200078e00ff */
[----:B------:R-:W-:Y:S01]  /*7410*/  UMOV UR5, 0x1 ;  /* 0x0000000100057882 */ /* 0x000fe20000000000 */
[----:B------:R-:W-:-:S02]  /*7420*/  UIADD3 UR23, UR38, 0x1, URZ ;  /* 0x0000000126177890 */ /* 0x000fc4000fffe03f */
[----:B------:R-:W-:Y:S02]  /*7430*/  ULOP3.LUT UR29, UR39, 0x2, URZ, 0xfc, !UPT ;  /* 0x00000002271d7892 */ /* 0x000fe4000f8efc3f */
[----:B------:R-:W-:Y:S02]  /*7440*/  UIADD3 UR13, UR13, -0x1, URZ ;  /* 0xffffffff0d0d7890 */ /* 0x000fe4000fffe03f */
[----:B------:R-:W-:Y:S02]  /*7450*/  USHF.L.U32 UR21, UR5, UR21, URZ ;  /* 0x0000001505157299 */ /* 0x000fe4000800063f */
[----:B------:R-:W-:Y:S01]  /*7460*/  ULOP3.LUT UR22, URZ, UR4, URZ, 0x33, !UPT ;  /* 0x000000043f167292 */ /* 0x000fe2000f8e333f */
[----:B------:R-:W-:-:S11]  /*7470*/  ULDC.64 UR14, c[0x0][0x198] ;  /* 0x00006600000e7ab9 */ /* 0x000fd60000000a00 */
.L_x_174:
[----:B------:R-:W-:-:S03]  /*7480*/  UMOV UR4, 0xffffffff ;  /* 0xffffffff00047882 */ /* 0x000fc60000000000 */
[----:B------:R-:W-:Y:S05]  /*7490*/  BRA.DIV UR4, `(.L_x_163) ;  /* 0x0000001204207947 */ /* 0x000fea000b800000 */
[----:B------:R-:W-:-:S13]  /*74a0*/  ELECT P6, URZ, PT ;  /* 0x00000000003f782f */ /* 0x000fda00038c0000 */
.L_x_185:
[----:B------:R-:W0:Y:S01]  /*74b0*/  LDC R3, c[0x0][0x28c] ;  /* 0x0000a300ff037b82 */ /* 0x000e220000000800 */
[----:B------:R-:W-:Y:S01]  /*74c0*/  BSSY B1, `(.L_x_164) ;  /* 0x000005b000017945 */ /* 0x000fe20003800000 */
[----:B0-----:R-:W-:-:S13]  /*74d0*/  ISETP.LT.OR P6, PT, R3, 0x1, !P6 ;  /* 0x000000010300780c */ /* 0x001fda00077c1670 */
[----:B------:R-:W-:Y:S05]  /*74e0*/  @P6 BRA `(.L_x_165) ;  /* 0x0000000400606947 */ /* 0x000fea0003800000 */
[----:B------:R-:W-:Y:S02]  /*74f0*/  IMAD.SHL.U32 R6, R2, 0x80, RZ ;  /* 0x0000008002067824 */ /* 0x000fe400078e00ff */
[----:B------:R-:W-:Y:S02]  /*7500*/  IMAD.SHL.U32 R18, R18, 0x40, RZ ;  /* 0x0000004012127824 */ /* 0x000fe400078e00ff */
[----:B------:R-:W-:Y:S02]  /*7510*/  IMAD.MOV.U32 R11, RZ, RZ, RZ ;  /* 0x000000ffff0b7224 */ /* 0x000fe400078e00ff */
[----:B------:R-:W-:Y:S02]  /*7520*/  IMAD.U32 R12, RZ, RZ, UR23 ;  /* 0x00000017ff0c7e24 */ /* 0x000fe4000f8e00ff */
[----:B------:R-:W-:Y:S02]  /*7530*/  IMAD.MOV.U32 R2, RZ, RZ, R8 ;  /* 0x000000ffff027224 */ /* 0x000fe400078e0008 */
[----:B------:R-:W-:-:S07]  /*7540*/  IMAD.MOV.U32 R3, RZ, RZ, R0 ;  /* 0x000000ffff037224 */ /* 0x000fce00078e0000 */
.L_x_169:
[----:B------:R-:W0:Y:S01]  /*7550*/  S2R R5, SR_CgaCtaId ;  /* 0x0000000000057919 */ /* 0x000e220000008800 */
[----:B-1----:R-:W-:-:S04]  /*7560*/  MOV R4, 0x400 ;  /* 0x0000040000047802 */ /* 0x002fc80000000f00 */
[----:B0-----:R-:W-:Y:S02]  /*7570*/  LEA R10, R5, R4, 0x18 ;  /* 0x00000004050a7211 */ /* 0x001fe400078ec0ff */
[----:B------:R-:W-:Y:S01]  /*7580*/  SHF.L.U32 R4, R2, 0x1f, RZ ;  /* 0x0000001f02047819 */ /* 0x000fe200000006ff */
[----:B------:R-:W0:Y:S02]  /*7590*/  @!P3 LDC R5, c[0x0][0x500] ;  /* 0x00014000ff05bb82 */ /* 0x000e240000000800 */
[----:B------:R-:W-:-:S04]  /*75a0*/  IMAD R7, R3, 0x8, R10 ;  /* 0x0000000803077824 */ /* 0x000fc800078e020a */
[----:B------:R-:W1:Y:S02]  /*75b0*/  SYNCS.PHASECHK.TRANS64.TRYWAIT P1, [R7+URZ+0x10], R4 ;  /* 0x00001004070075a7 */ /* 0x000e64000802017f */
[----:B-1----:R-:W-:Y:S05]  /*75c0*/  @!P1 BRA `(.L_x_166) ;  /* 0x0000000c00f49947 */ /* 0x002fea0003800000 */
.L_x_186:
[----:B------:R-:W-:Y:S01]  /*75d0*/  UPRMT UR4, UR29, 0x9910, URZ ;  /* 0x000099101d047896 */ /* 0x000fe2000800003f */
[----:B0-----:R0:W-:Y:S03]  /*75e0*/  @!P3 SYNCS.ARRIVE.TRANS64 RZ, [R7+URZ], R5 ;  /* 0x0000000507ffb9a7 */ /* 0x0011e6000800003f */
[----:B------:R-:W-:-:S06]  /*75f0*/  UISETP.NE.AND UP0, UPT, UR4, 0x2, UPT ;  /* 0x000000020400788c */ /* 0x000fcc000bf05270 */
[----:B------:R-:W-:-:S13]  /*7600*/  PLOP3.LUT P1, PT, PT, PT, UP0, 0x80, 0x0 ;  /* 0x000000000000781c */ /* 0x000fda0003f2f008 */
[----:B0-----:R-:W-:Y:S05]  /*7610*/  @P1 BRA `(.L_x_167) ;  /* 0x0000000000041947 */ /* 0x001fea0003800000 */
[----:B------:R-:W-:Y:S01]  /*7620*/  BPT.TRAP 0x1 ;  /* 0x000000040000795c */ /* 0x000fe20000300000 */
.L_x_167:
[----:B------:R-:W-:Y:S05]  /*7630*/  @P0 BRA `(.L_x_168) ;  /* 0x0000000000040947 */ /* 0x000fea0003800000 */
[----:B------:R-:W-:Y:S01]  /*7640*/  BPT.TRAP 0x1 ;  /* 0x000000040000795c */ /* 0x000fe20000300000 */
.L_x_168:
[----:B------:R-:W-:Y:S01]  /*7650*/  R2UR UR56, R10 ;  /* 0x000000000a3872ca */ /* 0x000fe200000e0000 */
[----:B------:R-:W-:Y:S01]  /*7660*/  IMAD R10, R3, 0x8000, R10 ;  /* 0x00008000030a7824 */ /* 0x000fe200078e020a */
[----:B------:R-:W-:Y:S01]  /*7670*/  R2UR UR10, R11 ;  /* 0x000000000b0a72ca */ /* 0x000fe200000e0000 */
[----:B------:R-:W-:Y:S01]  /*7680*/  UIADD3 UR30, UP0, UR14, 0xf0, URZ ;  /* 0x000000f00e1e7890 */ /* 0x000fe2000ff1e03f */
[----:B------:R-:W-:Y:S01]  /*7690*/  R2UR UR16, R3 ;  /* 0x00000000031072ca */ /* 0x000fe200000e0000 */
[----:B------:R-:W-:Y:S01]  /*76a0*/  VIADD R12, R12, 0xffffffff ;  /* 0xffffffff0c0c7836 */ /* 0x000fe20000000000 */
[----:B------:R-:W-:Y:S01]  /*76b0*/  R2UR UR32, R10 ;  /* 0x000000000a2072ca */ /* 0x000fe200000e0000 */
[----:B------:R-:W-:Y:S01]  /*76c0*/  UIADD3.X UR31, URZ, UR15, URZ, UP0, !UPT ;  /* 0x0000000f3f1f7290 */ /* 0x000fe200087fe43f */
[----:B------:R-:W-:Y:S01]  /*76d0*/  R2UR UR9, R7 ;  /* 0x00000000070972ca */ /* 0x000fe200000e0000 */
[----:B------:R-:W-:Y:S01]  /*76e0*/  UIADD3 UR6, UP1, UR14, 0x1f0, URZ ;  /* 0x000001f00e067890 */ /* 0x000fe2000ff3e03f */
[----:B------:R-:W-:Y:S01]  /*76f0*/  R2UR UR11, R18 ;  /* 0x00000000120b72ca */ /* 0x000fe200000e0000 */
[----:B------:R-:W-:Y:S01]  /*7700*/  UMOV UR4, 0x0 ;  /* 0x0000000000047882 */ /* 0x000fe20000000000 */
[----:B------:R-:W-:Y:S01]  /*7710*/  R2UR UR12, R19 ;  /* 0x00000000130c72ca */ /* 0x000fe200000e0000 */
[----:B------:R-:W-:Y:S01]  /*7720*/  UIADD3 UR56, UR56, 0x10100, URZ ;  /* 0x0001010038387890 */ /* 0x000fe2000fffe03f */
[----:B------:R-:W-:Y:S01]  /*7730*/  R2UR UR59, R6 ;  /* 0x00000000063b72ca */ /* 0x000fe200000e0000 */
[----:B------:R-:W-:Y:S01]  /*7740*/  UIADD3 UR50, UR10, 0x20, URZ ;  /* 0x000000200a327890 */ /* 0x000fe2000fffe03f */
[----:B------:R-:W-:Y:S01]  /*7750*/  ISETP.GT.AND P2, PT, R12, 0x1, PT ;  /* 0x000000010c00780c */ /* 0x000fe20003f44270 */
[----:B------:R-:W-:Y:S01]  /*7760*/  ULEA UR56, UR16, UR56, 0x10 ;  /* 0x0000003810387291 */ /* 0x000fe2000f8e803f */
[----:B------:R-:W-:Y:S01]  /*7770*/  VIADD R3, R3, 0x1 ;  /* 0x0000000103037836 */ /* 0x000fe20000000000 */
[----:B------:R-:W-:Y:S01]  /*7780*/  UIADD3 UR8, UR32, 0x100, URZ ;  /* 0x0000010020087890 */ /* 0x000fe2000fffe03f */
[----:B------:R-:W-:Y:S01]  /*7790*/  VIADD R11, R11, 0x80 ;  /* 0x000000800b0b7836 */ /* 0x000fe20000000000 */
[----:B------:R-:W-:-:S02]  /*77a0*/  UIADD3 UR48, UR32, 0x2100, URZ ;  /* 0x0000210020307890 */ /* 0x000fc4000fffe03f */
[----:B------:R-:W-:Y:S01]  /*77b0*/  UIADD3 UR42, UR10, 0x40, URZ ;  /* 0x000000400a2a7890 */ /* 0x000fe2000fffe03f */
[C---:B------:R-:W-:Y:S01]  /*77c0*/  ISETP.NE.AND P1, PT, R3.reuse, 0x2, PT ;  /* 0x000000020300780c */ /* 0x040fe20003f25270 */
[----:B------:R-:W-:Y:S02]  /*77d0*/  UIADD3 UR40, UR32, 0x4100, URZ ;  /* 0x0000410020287890 */ /* 0x000fe4000fffe03f */
[----:B------:R-:W-:Y:S01]  /*77e0*/  UIADD3 UR34, UR10, 0x60, URZ ;  /* 0x000000600a227890 */ /* 0x000fe2000fffe03f */
[----:B------:R-:W-:Y:S01]  /*77f0*/  SEL R5, RZ, 0x1, P1 ;  /* 0x00000001ff057807 */ /* 0x000fe20000800000 */
[----:B------:R-:W-:Y:S01]  /*7800*/  UIADD3 UR32, UR32, 0x6100, URZ ;  /* 0x0000610020207890 */ /* 0x000fe2000fffe03f */
[----:B------:R-:W-:Y:S01]  /*7810*/  SEL R3, R3, RZ, P1 ;  /* 0x000000ff03037207 */ /* 0x000fe20000800000 */
[----:B------:R-:W-:Y:S01]  /*7820*/  UMOV UR5, 0x10000000 ;  /* 0x1000000000057882 */ /* 0x000fe20000000000 */
[----:B------:R-:W-:Y:S01]  /*7830*/  UIADD3.X UR7, URZ, UR15, URZ, UP1, !UPT ;  /* 0x0000000f3f077290 */ /* 0x000fe20008ffe43f */
[----:B------:R0:W-:Y:S01]  /*7840*/  UTMALDG.3D [UR8], [UR30], desc[UR4] ;  /* 0x000004081e0075b4 */ /* 0x0001e20008011000 */
[----:B------:R-:W-:Y:S01]  /*7850*/  UIADD3 UR24, UR56, 0x4000, URZ ;  /* 0x0000400038187890 */ /* 0x000fe2000fffe03f */
[----:B------:R-:W-:Y:S01]  /*7860*/  LOP3.LUT R2, R2, R5, RZ, 0x3c, !PT ;  /* 0x0000000502027212 */ /* 0x000fe200078e3cff */
[----:B------:R-:W-:Y:S01]  /*7870*/  UIADD3 UR16, UR56, 0x8000, URZ ;  /* 0x0000800038107890 */ /* 0x000fe2000fffe03f */
[----:B------:R-:W-:Y:S01]  /*7880*/  UMOV UR49, UR9 ;  /* 0x0000000900317c82 */ /* 0x000fe20008000000 */
        /* <DEDUP_REMOVED lines=8> */
[----:B------:R2:W-:Y:S01]  /*7910*/  UTMALDG.3D [UR48], [UR30], desc[UR4] ;  /* 0x000004301e0075b4 */ /* 0x0005e20008011000 */
        /* <DEDUP_REMOVED lines=9> */
[----:B0-----:R-:W-:Y:S01]  /*79b0*/  UIADD3 UR8, UR56, 0xc000, URZ ;  /* 0x0000c00038087890 */ /* 0x001fe2000fffe03f */
[----:B------:R-:W-:Y:S01]  /*79c0*/  UMOV UR19, UR59 ;  /* 0x0000003b00137c82 */ /* 0x000fe20008000000 */
[----:B------:R-:W-:Y:S01]  /*79d0*/  UMOV UR20, UR12 ;  /* 0x0000000c00147c82 */ /* 0x000fe20008000000 */
[----:B------:R-:W-:Y:S01]  /*79e0*/  UMOV UR18, UR42 ;  /* 0x0000002a00127c82 */ /* 0x000fe20008000000 */
[----:B------:R-:W-:Y:S01]  /*79f0*/  UMOV UR11, UR59 ;  /* 0x0000003b000b7c82 */ /* 0x000fe20008000000 */
[----:B------:R2:W-:Y:S01]  /*7a00*/  UTMALDG.3D [UR32], [UR30], desc[UR4] ;  /* 0x000004201e0075b4 */ /* 0x0005e20008011000 */
[----:B------:R-:W-:Y:S01]  /*7a10*/  UMOV UR10, UR34 ;  /* 0x00000022000a7c82 */ /* 0x000fe20008000000 */
[----:B------:R2:W-:Y:S01]  /*7a20*/  UTMALDG.3D [UR56], [UR6], desc[UR4] ;  /* 0x00000438060075b4 */ /* 0x0005e20008011000 */
[----:B------:R2:W-:Y:S01]  /*7a30*/  UTMALDG.3D [UR24], [UR6], desc[UR4] ;  /* 0x00000418060075b4 */ /* 0x0005e20008011000 */
[----:B------:R2:W-:Y:S01]  /*7a40*/  UTMALDG.3D [UR16], [UR6], desc[UR4] ;  /* 0x00000410060075b4 */ /* 0x0005e20008011000 */
[----:B------:R2:W-:Y:S02]  /*7a50*/  UTMALDG.3D [UR8], [UR6], desc[UR4] ;  /* 0x00000408060075b4 */ /* 0x0005e40008011000 */
[----:B--2---:R-:W-:Y:S05]  /*7a60*/  @P2 BRA `(.L_x_169) ;  /* 0xfffffff800b82947 */ /* 0x004fea000383ffff */
.L_x_165:
[----:B------:R-:W-:Y:S05]  /*7a70*/  BSYNC B1 ;  /* 0x0000000000017941 */ /* 0x000fea0003800000 */
.L_x_164:
[----:B------:R-:W-:Y:S01]  /*7a80*/  LOP3.LUT P4, RZ, R9, 0xff, RZ, 0xc0, !PT ;  /* 0x000000ff09ff7812 */ /* 0x000fe2000788c0ff */
[----:B------:R-:W-:Y:S01]  /*7a90*/  VIADD R0, R0, UR38 ;  /* 0x0000002600007c36 */ /* 0x000fe20008000000 */
[----:B------:R-:W-:Y:S01]  /*7aa0*/  ULDC.64 UR4, c[0x0][0x650] ;  /* 0x0001940000047ab9 */ /* 0x000fe20000000a00 */
[----:B------:R-:W-:Y:S01]  /*7ab0*/  BSSY B1, `(.L_x_170) ;  /* 0x000006f000017945 */ /* 0x000fe20003800000 */
[----:B------:R-:W-:Y:S01]  /*7ac0*/  IMAD.MOV.U32 R18, RZ, RZ, -0x1 ;  /* 0xffffffffff127424 */ /* 0x000fe200078e00ff */
[----:B------:R-:W-:Y:S01]  /*7ad0*/  PRMT R9, RZ, 0x7610, R9 ;  /* 0x00007610ff097816 */ /* 0x000fe20000000009 */
[----:B------:R-:W-:Y:S01]  /*7ae0*/  IMAD.MOV.U32 R19, RZ, RZ, -0x1 ;  /* 0xffffffffff137424 */ /* 0x000fe200078e00ff */
[C---:B------:R-:W-:Y:S02]  /*7af0*/  ISETP.GT.U32.AND P1, PT, R0.reuse, 0x1, PT ;  /* 0x000000010000780c */ /* 0x040fe40003f24070 */
[----:B------:R-:W-:Y:S02]  /*7b00*/  SHF.R.U32.HI R2, RZ, 0x1, R0 ;  /* 0x00000001ff027819 */ /* 0x000fe40000011600 */
[----:B------:R-:W-:-:S02]  /*7b10*/  LOP3.LUT R0, R0, 0x1, RZ, 0xc0, !PT ;  /* 0x0000000100007812 */ /* 0x000fc400078ec0ff */
[----:B-1----:R-:W0:Y:S01]  /*7b20*/  @P4 S2R R4, SR_CgaCtaId ;  /* 0x0000000000044919 */ /* 0x002e220000008800 */
[----:B------:R-:W-:Y:S02]  /*7b30*/  @P4 MOV R3, 0x400 ;  /* 0x0000040000034802 */ /* 0x000fe40000000f00 */
[----:B------:R-:W-:-:S04]  /*7b40*/  LOP3.LUT R2, R2, 0x1, RZ, 0xc0, !PT ;  /* 0x0000000102027812 */ /* 0x000fc800078ec0ff */
[----:B------:R-:W-:Y:S02]  /*7b50*/  ISETP.NE.U32.AND P2, PT, R2, 0x1, PT ;  /* 0x000000010200780c */ /* 0x000fe40003f45070 */
[----:B0-----:R-:W-:Y:S01]  /*7b60*/  @P4 LEA R3, R4, R3, 0x18 ;  /* 0x0000000304034211 */ /* 0x001fe200078ec0ff */
[----:B------:R-:W-:-:S03]  /*7b70*/  IMAD.U32 R4, RZ, RZ, UR38 ;  /* 0x00000026ff047e24 */ /* 0x000fc6000f8e00ff */
[----:B------:R0:W-:Y:S01]  /*7b80*/  @P4 SYNCS.ARRIVE.TRANS64.A1T0 RZ, [R3+URZ+0x58], RZ ;  /* 0x000058ff03ff49a7 */ /* 0x0001e2000810003f */
[----:B------:R-:W-:Y:S02]  /*7b90*/  IADD3 R16, P4, R16, UR54, RZ ;  /* 0x0000003610107c10 */ /* 0x000fe4000ff9e0ff */
[----:B------:R-:W-:Y:S02]  /*7ba0*/  ISETP.LT.U32.AND P1, PT, R4, 0x2, P1 ;  /* 0x000000020400780c */ /* 0x000fe40000f21070 */
[----:B------:R-:W-:Y:S02]  /*7bb0*/  IADD3.X R17, R17, UR37, RZ, P4, !PT ;  /* 0x0000002511117c10 */ /* 0x000fe4000a7fe4ff */
[----:B------:R-:W-:Y:S02]  /*7bc0*/  ISETP.GE.U32.AND P4, PT, R16, UR4, PT ;  /* 0x0000000410007c0c */ /* 0x000fe4000bf86070 */
[----:B0-----:R-:W-:Y:S02]  /*7bd0*/  SEL R3, RZ, 0x1, !P1 ;  /* 0x00000001ff037807 */ /* 0x001fe40004800000 */
[----:B------:R-:W-:-:S02]  /*7be0*/  ISETP.GE.U32.AND.EX P1, PT, R17, UR5, PT, P4 ;  /* 0x0000000511007c0c */ /* 0x000fc4000bf26140 */
[----:B------:R-:W-:-:S04]  /*7bf0*/  ISETP.GT.U32.AND P2, PT, R4, 0x1, !P2 ;  /* 0x000000010400780c */ /* 0x000fc80005744070 */
[----:B------:R-:W-:-:S04]  /*7c00*/  SEL R2, RZ, 0x1, !P2 ;  /* 0x00000001ff027807 */ /* 0x000fc80005000000 */
[--C-:B------:R-:W-:Y:S01]  /*7c10*/  LOP3.LUT R8, R2, R8, R3.reuse, 0x96, !PT ;  /* 0x0000000802087212 */ /* 0x100fe200078e9603 */
[----:B------:R-:W-:Y:S01]  /*7c20*/  IMAD.MOV.U32 R2, RZ, RZ, -0x1 ;  /* 0xffffffffff027424 */ /* 0x000fe200078e00ff */
[----:B------:R-:W-:Y:S01]  /*7c30*/  PRMT R3, RZ, 0x7610, R3 ;  /* 0x00007610ff037816 */ /* 0x000fe20000000003 */
[----:B------:R-:W-:Y:S06]  /*7c40*/  @P1 BRA `(.L_x_171) ;  /* 0x0000000400541947 */ /* 0x000fec0003800000 */
[----:B------:R-:W0:Y:S01]  /*7c50*/  S2UR UR4, SR_CTAID.X ;  /* 0x00000000000479c3 */ /* 0x000e220000002500 */
[----:B------:R-:W-:Y:S01]  /*7c60*/  ULDC.64 UR6, c[0x0][0x628] ;  /* 0x00018a0000067ab9 */ /* 0x000fe20000000a00 */
[----:B------:R-:W-:Y:S01]  /*7c70*/  ULDC UR5, c[0x0][0x150] ;  /* 0x0000540000057ab9 */ /* 0x000fe20000000800 */
[----:B------:R-:W-:Y:S01]  /*7c80*/  ISETP.NE.U32.AND P1, PT, RZ, UR6, PT ;  /* 0x00000006ff007c0c */ /* 0x000fe2000bf25070 */
[----:B------:R-:W-:Y:S01]  /*7c90*/  ULDC UR8, c[0x0][0x630] ;  /* 0x00018c0000087ab9 */ /* 0x000fe20000000800 */
[----:B------:R-:W-:Y:S01]  /*7ca0*/  ULDC UR10, c[0x0][0x154] ;  /* 0x00005500000a7ab9 */ /* 0x000fe20000000800 */
[----:B------:R-:W-:Y:S01]  /*7cb0*/  IMAD.MOV.U32 R2, RZ, RZ, R16 ;  /* 0x000000ffff027224 */ /* 0x000fe200078e0010 */
[----:B------:R-:W-:Y:S01]  /*7cc0*/  ISETP.NE.AND.EX P1, PT, RZ, UR7, PT, P1 ;  /* 0x00000007ff007c0c */ /* 0x000fe2000bf25310 */
[----:B------:R-:W1:Y:S01]  /*7cd0*/  S2UR UR9, SR_CTAID.Y ;  /* 0x00000000000979c3 */ /* 0x000e620000002600 */
[----:B0-----:R-:W-:-:S05]  /*7ce0*/  I2FP.F32.U32 R3, UR4 ;  /* 0x0000000400037c45 */ /* 0x001fca0008201000 */
[----:B------:R-:W-:Y:S01]  /*7cf0*/  FMUL R10, R3, UR5 ;  /* 0x00000005030a7c20 */ /* 0x000fe20008400000 */
[----:B------:R-:W-:-:S05]  /*7d00*/  IMAD.MOV.U32 R3, RZ, RZ, R17 ;  /* 0x000000ffff037224 */ /* 0x000fca00078e0011 */
[----:B------:R-:W-:Y:S05]  /*7d10*/  @!P1 BRA `(.L_x_172) ;  /* 0x0000000000289947 */ /* 0x000fea0003800000 */
[----:B------:R-:W-:Y:S02]  /*7d20*/  ULDC UR5, c[0x0][0x634] ;  /* 0x00018d0000057ab9 */ /* 0x000fe40000000800 */
[----:B------:R-:W-:-:S05]  /*7d30*/  IADD3 R7, P1, R16, UR5, RZ ;  /* 0x0000000510077c10 */ /* 0x000fca000ff3e0ff */
[----:B------:R-:W-:-:S04]  /*7d40*/  IMAD.X R11, RZ, RZ, R17, P1 ;  /* 0x000000ffff0b7224 */ /* 0x000fc800008e0611 */
[----:B------:R-:W-:-:S04]  /*7d50*/  IMAD.WIDE.U32 R4, R11, UR6, RZ ;  /* 0x000000060b047c25 */ /* 0x000fc8000f8e00ff */
[----:B------:R-:W-:-:S04]  /*7d60*/  IMAD.WIDE.U32 R4, P1, R7, UR7, R4 ;  /* 0x0000000707047c25 */ /* 0x000fc8000f820004 */
[----:B------:R-:W-:-:S04]  /*7d70*/  IMAD.WIDE.U32 R6, R7, UR6, RZ ;  /* 0x0000000607067c25 */ /* 0x000fc8000f8e00ff */
[----:B------:R-:W-:Y:S01]  /*7d80*/  IMAD.X R3, RZ, RZ, RZ, P1 ;  /* 0x000000ffff037224 */ /* 0x000fe200008e06ff */
[----:B------:R-:W-:Y:S01]  /*7d90*/  IADD3 RZ, P1, R7, R4, RZ ;  /* 0x0000000407ff7210 */ /* 0x000fe20007f3e0ff */
[----:B------:R-:W-:-:S04]  /*7da0*/  IMAD.MOV.U32 R2, RZ, RZ, R5 ;  /* 0x000000ffff027224 */ /* 0x000fc800078e0005 */
[----:B------:R-:W-:-:S08]  /*7db0*/  IMAD.WIDE.U32.X R2, R11, UR7, R2, P1 ;  /* 0x000000070b027c25 */ /* 0x000fd000088e0402 */
.L_x_172:
[--C-:B------:R-:W-:Y:S01]  /*7dc0*/  SHF.R.U64 R19, R2, UR8, R3.reuse ;  /* 0x0000000802137c19 */ /* 0x100fe20008001203 */
[----:B------:R-:W0:Y:S01]  /*7dd0*/  F2I.U32.TRUNC.NTZ R10, R10 ;  /* 0x0000000a000a7305 */ /* 0x000e22000020f000 */
[----:B------:R-:W-:Y:S01]  /*7de0*/  SHF.R.U32.HI R2, RZ, UR8, R3 ;  /* 0x00000008ff027c19 */ /* 0x000fe20008011603 */
[----:B------:R-:W-:Y:S01]  /*7df0*/  ULDC.64 UR6, c[0x0][0x620] ;  /* 0x0001880000067ab9 */ /* 0x000fe20000000a00 */
[----:B------:R-:W-:Y:S01]  /*7e00*/  IADD3 R5, P1, RZ, -R19, RZ ;  /* 0x80000013ff057210 */ /* 0x000fe20007f3e0ff */
[----:B------:R-:W2:Y:S01]  /*7e10*/  LDC R15, c[0x0][0x610] ;  /* 0x00018400ff0f7b82 */ /* 0x000ea20000000800 */
[----:B-1----:R-:W-:Y:S01]  /*7e20*/  I2FP.F32.U32 R4, UR9 ;  /* 0x0000000900047c45 */ /* 0x002fe20008201000 */
[----:B------:R-:W-:Y:S01]  /*7e30*/  ULDC UR8, c[0x0][0x658] ;  /* 0x0001960000087ab9 */ /* 0x000fe20000000800 */
[----:B------:R-:W-:Y:S01]  /*7e40*/  ULDC UR12, c[0x0][0x648] ;  /* 0x00019200000c7ab9 */ /* 0x000fe20000000800 */
[----:B------:R-:W-:Y:S02]  /*7e50*/  IMAD.X R2, RZ, RZ, ~R2, P1 ;  /* 0x000000ffff027224 */ /* 0x000fe400008e0e02 */
[----:B------:R-:W-:Y:S01]  /*7e60*/  FMUL R6, R4, UR10 ;  /* 0x0000000a04067c20 */ /* 0x000fe20008400000 */
[----:B------:R-:W-:Y:S01]  /*7e70*/  ULDC.64 UR10, c[0x0][0x640] ;  /* 0x00019000000a7ab9 */ /* 0x000fe20000000a00 */
[----:B------:R-:W-:Y:S01]  /*7e80*/  IMAD R4, R2, UR6, RZ ;  /* 0x0000000602047c24 */ /* 0x000fe2000f8e02ff */
[----:B------:R-:W-:Y:S01]  /*7e90*/  ISETP.NE.U32.AND P1, PT, RZ, UR10, PT ;  /* 0x0000000aff007c0c */ /* 0x000fe2000bf25070 */
[C---:B------:R-:W-:Y:S01]  /*7ea0*/  IMAD.WIDE.U32 R2, R5.reuse, UR6, R16 ;  /* 0x0000000605027c25 */ /* 0x040fe2000f8e0010 */
[----:B0-----:R-:W-:Y:S01]  /*7eb0*/  R2UR UR5, R10 ;  /* 0x000000000a0572ca */ /* 0x001fe200000e0000 */
[----:B------:R-:W0:Y:S01]  /*7ec0*/  F2I.U32.TRUNC.NTZ R6, R6 ;  /* 0x0000000600067305 */ /* 0x000e22000020f000 */
[----:B------:R-:W-:Y:S01]  /*7ed0*/  ULDC UR6, c[0x0][0x618] ;  /* 0x0001860000067ab9 */ /* 0x000fe20000000800 */
[----:B------:R-:W-:Y:S01]  /*7ee0*/  IMAD R5, R5, UR7, R4 ;  /* 0x0000000705057c24 */ /* 0x000fe2000f8e0204 */
[----:B------:R-:W-:-:S03]  /*7ef0*/  ISETP.NE.AND.EX P1, PT, RZ, UR11, PT, P1 ;  /* 0x0000000bff007c0c */ /* 0x000fc6000bf25310 */
[----:B------:R-:W-:-:S05]  /*7f00*/  IMAD.IADD R3, R3, 0x1, R5 ;  /* 0x0000000103037824 */ /* 0x000fca00078e0205 */
[--C-:B------:R-:W-:Y:S02]  /*7f10*/  SHF.R.U64 R10, R2, UR6, R3.reuse ;  /* 0x00000006020a7c19 */ /* 0x100fe40008001203 */
[----:B------:R-:W-:Y:S01]  /*7f20*/  SHF.R.U32.HI R3, RZ, UR6, R3 ;  /* 0x00000006ff037c19 */ /* 0x000fe20008011603 */
[----:B------:R-:W-:Y:S01]  /*7f30*/  ULDC UR6, c[0x0][0x608] ;  /* 0x0001820000067ab9 */ /* 0x000fe20000000800 */
[----:B0-----:R-:W-:Y:S02]  /*7f40*/  R2UR UR7, R6 ;  /* 0x00000000060772ca */ /* 0x001fe400000e0000 */
[--C-:B------:R-:W-:Y:S02]  /*7f50*/  SHF.R.U64 R12, R10, UR6, R3.reuse ;  /* 0x000000060a0c7c19 */ /* 0x100fe40008001203 */
[----:B------:R-:W-:Y:S01]  /*7f60*/  SHF.R.U32.HI R3, RZ, UR6, R3 ;  /* 0x00000006ff037c19 */ /* 0x000fe20008011603 */
[----:B------:R-:W-:-:S03]  /*7f70*/  UIADD3 UR6, -UR5, URZ, URZ ;  /* 0x0000003f05067290 */ /* 0x000fc6000fffe13f */
[--C-:B------:R-:W-:Y:S01]  /*7f80*/  SHF.R.U64 R13, R12, UR8, R3.reuse ;  /* 0x000000080c0d7c19 */ /* 0x100fe20008001203 */
[----:B------:R-:W-:Y:S01]  /*7f90*/  ULDC UR5, c[0x0][0x144] ;  /* 0x0000510000057ab9 */ /* 0x000fe20000000800 */
[----:B------:R-:W-:-:S03]  /*7fa0*/  SHF.R.U32.HI R3, RZ, UR8, R3 ;  /* 0x00000008ff037c19 */ /* 0x000fc60008011603 */
[----:B------:R-:W-:Y:S01]  /*7fb0*/  IMAD.MOV.U32 R2, RZ, RZ, R13 ;  /* 0x000000ffff027224 */ /* 0x000fe200078e000d */
[----:B------:R-:W-:Y:S06]  /*7fc0*/  @!P1 BRA `(.L_x_173) ;  /* 0x0000000000289947 */ /* 0x000fec0003800000 */
        /* <DEDUP_REMOVED lines=10> */
.L_x_173:
[----:B------:R-:W-:Y:S01]  /*8070*/  UISETP.NE.AND UP0, UPT, UR45, URZ, UPT ;  /* 0x0000003f2d00728c */ /* 0x000fe2000bf05270 */
[----:B------:R-:W-:Y:S01]  /*8080*/  SHF.R.U64 R3, R2, UR12, R3 ;  /* 0x0000000c02037c19 */ /* 0x000fe20008001203 */
[----:B------:R-:W-:Y:S01]  /*8090*/  UIADD3 UR7, -UR7, URZ, URZ ;  /* 0x0000003f07077290 */ /* 0x000fe2000fffe13f */
[----:B------:R-:W-:Y:S01]  /*80a0*/  LOP3.LUT R2, R12, UR22, RZ, 0xc0, !PT ;  /* 0x000000160c027c12 */ /* 0x000fe2000f8ec0ff */
[----:B------:R-:W-:Y:S01]  /*80b0*/  UIMAD UR4, UR5, UR6, UR4 ;  /* 0x00000006050472a4 */ /* 0x000fe2000f8e0204 */
[----:B------:R-:W-:Y:S01]  /*80c0*/  LOP3.LUT R5, R10, UR13, RZ, 0xc0, !PT ;  /* 0x0000000d0a057c12 */ /* 0x000fe2000f8ec0ff */
[----:B------:R-:W-:Y:S01]  /*80d0*/  IMAD.MOV R4, RZ, RZ, -R3 ;  /* 0x000000ffff047224 */ /* 0x000fe200078e0a03 */
[----:B------:R-:W-:Y:S01]  /*80e0*/  ULDC UR5, c[0x0][0x148] ;  /* 0x0000520000057ab9 */ /* 0x000fe20000000800 */
[----:B------:R-:W-:Y:S01]  /*80f0*/  IMAD R18, R3, UR21, R2 ;  /* 0x0000001503127c24 */ /* 0x000fe2000f8e0202 */
[----:B------:R-:W-:Y:S01]  /*8100*/  PLOP3.LUT P1, PT, PT, PT, UP0, 0x80, 0x0 ;  /* 0x000000000000781c */ /* 0x000fe20003f2f008 */
[----:B------:R-:W-:Y:S01]  /*8110*/  IMAD.MOV.U32 R3, RZ, RZ, 0x1 ;  /* 0x00000001ff037424 */ /* 0x000fe200078e00ff */
[----:B------:R-:W-:-:S03]  /*8120*/  @UP0 UIMAD UR4, UR5, UR7, UR9 ;  /* 0x00000007050402a4 */ /* 0x000fc6000f8e0209 */
[----:B------:R-:W-:Y:S02]  /*8130*/  ULDC UR5, c[0x0][0x638] ;  /* 0x00018e0000057ab9 */ /* 0x000fe40000000800 */
[----:B------:R-:W-:Y:S02]  /*8140*/  IMAD R2, R4, UR5, R13 ;  /* 0x0000000504027c24 */ /* 0x000fe4000f8e020d */
[----:B--2---:R-:W-:Y:S01]  /*8150*/  IMAD R18, R18, R15, UR4 ;  /* 0x0000000412127e24 */ /* 0x004fe2000f8e020f */
[----:B------:R-:W-:Y:S02]  /*8160*/  ULDC UR4, c[0x0][0x600] ;  /* 0x0001800000047ab9 */ /* 0x000fe40000000800 */
[----:B------:R-:W-:-:S05]  /*8170*/  IMAD R5, R2, UR4, R5 ;  /* 0x0000000402057c24 */ /* 0x000fca000f8e0205 */
[----:B------:R-:W-:Y:S02]  /*8180*/  SEL R2, R5, R18, !P1 ;  /* 0x0000001205027207 */ /* 0x000fe40004800000 */
[----:B------:R-:W-:-:S07]  /*8190*/  SEL R18, R18, R5, !P1 ;  /* 0x0000000512127207 */ /* 0x000fce0004800000 */
.L_x_171:
[----:B------:R-:W-:Y:S05]  /*81a0*/  BSYNC B1 ;  /* 0x0000000000017941 */ /* 0x000fea0003800000 */
.L_x_170:
[----:B------:R-:W-:-:S13]  /*81b0*/  LOP3.LUT P1, RZ, R3, 0xff, RZ, 0xc0, !PT ;  /* 0x000000ff03ff7812 */ /* 0x000fda000782c0ff */
[----:B------:R-:W-:Y:S05]  /*81c0*/  @P1 BRA `(.L_x_174) ;  /* 0xfffffff000ac1947 */ /* 0x000fea000383ffff */
[----:B------:R-:W-:Y:S05]  /*81d0*/  BSYNC B0 ;  /* 0x0000000000007941 */ /* 0x000fea0003800000 */
.L_x_162:
[----:B------:R-:W-:-:S03]  /*81e0*/  UMOV UR4, 0xffffffff ;  /* 0xffffffff00047882 */ /* 0x000fc60000000000 */
[----:B------:R-:W-:Y:S05]  /*81f0*/  BRA.DIV UR4, `(.L_x_175) ;  /* 0x0000000204fc7947 */ /* 0x000fea000b800000 */
[----:B------:R-:W-:-:S13]  /*8200*/  ELECT P6, URZ, PT ;  /* 0x00000000003f782f */ /* 0x000fda00038c0000 */
.L_x_189:
[----:B------:R-:W-:Y:S04]  /*8210*/  BSSY B0, `(.L_x_176) ;  /* 0x000001a000007945 */ /* 0x000fe80003800000 */
[----:B------:R-:W-:Y:S05]  /*8220*/  @!P6 BRA `(.L_x_177) ;  /* 0x000000000060e947 */ /* 0x000fea0003800000 */
[----:B------:R-:W-:-:S04]  /*8230*/  ULOP3.LUT UR4, UR39, 0x2, URZ, 0xfc, !UPT ;  /* 0x0000000227047892 */ /* 0x000fc8000f8efc3f */
[----:B------:R-:W-:-:S06]  /*8240*/  UISETP.NE.AND UP0, UPT, UR4, 0x3, UPT ;  /* 0x000000030400788c */ /* 0x000fcc000bf05270 */
[----:B------:R-:W-:-:S13]  /*8250*/  PLOP3.LUT P0, PT, PT, PT, UP0, 0x80, 0x0 ;  /* 0x000000000000781c */ /* 0x000fda0003f0f008 */
[----:B------:R-:W-:Y:S05]  /*8260*/  @!P0 BRA `(.L_x_178) ;  /* 0x0000000000048947 */ /* 0x000fea0003800000 */
[----:B------:R-:W-:Y:S01]  /*8270*/  BPT.TRAP 0x1 ;  /* 0x000000040000795c */ /* 0x000fe20000300000 */
.L_x_178:
[----:B------:R-:W0:Y:S01]  /*8280*/  S2R R3, SR_CgaCtaId ;  /* 0x0000000000037919 */ /* 0x000e220000008800 */
[----:B------:R-:W-:-:S04]  /*8290*/  MOV R2, 0x400 ;  /* 0x0000040000027802 */ /* 0x000fc80000000f00 */
[----:B0-----:R-:W-:Y:S02]  /*82a0*/  LEA R3, R3, R2, 0x18 ;  /* 0x0000000203037211 */ /* 0x001fe400078ec0ff */
[----:B------:R-:W-:-:S03]  /*82b0*/  SHF.L.U32 R2, R8, 0x1f, RZ ;  /* 0x0000001f08027819 */ /* 0x000fc600000006ff */
[----:B------:R-:W-:-:S04]  /*82c0*/  VIADD R3, R3, 0x10 ;  /* 0x0000001003037836 */ /* 0x000fc80000000000 */
[C---:B------:R-:W-:Y:S02]  /*82d0*/  IMAD R7, R0.reuse, 0x8, R3 ;  /* 0x0000000800077824 */ /* 0x040fe400078e0203 */
[----:B------:R-:W-:Y:S02]  /*82e0*/  VIADD R0, R0, 0x1 ;  /* 0x0000000100007836 */ /* 0x000fe40000000000 */
[----:B------:R-:W0:Y:S03]  /*82f0*/  SYNCS.PHASECHK.TRANS64.TRYWAIT P0, [R7+URZ], R2 ;  /* 0x00000002070075a7 */ /* 0x000e26000800017f */
[----:B------:R-:W-:-:S04]  /*8300*/  ISETP.NE.AND P1, PT, R0, 0x2, PT ;  /* 0x000000020000780c */ /* 0x000fc80003f25270 */
[----:B------:R-:W-:Y:S02]  /*8310*/  SEL R5, RZ, 0x1, P1 ;  /* 0x00000001ff057807 */ /* 0x000fe40000800000 */
[----:B------:R-:W-:Y:S02]  /*8320*/  SEL R0, R0, RZ, P1 ;  /* 0x000000ff00007207 */ /* 0x000fe40000800000 */
[----:B------:R-:W-:Y:S01]  /*8330*/  LOP3.LUT R5, R8, R5, RZ, 0x3c, !PT ;  /* 0x0000000508057212 */ /* 0x000fe200078e3cff */
[----:B0-----:R-:W-:Y:S06]  /*8340*/  @!P0 BRA `(.L_x_179) ;  /* 0x0000000000c88947 */ /* 0x001fec0003800000 */
.L_x_190:
[----:B------:R-:W-:Y:S01]  /*8350*/  IMAD R3, R0, 0x8, R3 ;  /* 0x0000000800037824 */ /* 0x000fe200078e0203 */
[----:B------:R-:W-:-:S07]  /*8360*/  SHF.L.U32 R0, R5, 0x1f, RZ ;  /* 0x0000001f05007819 */ /* 0x000fce00000006ff */
.L_x_180:
[----:B-1----:R1:W2:Y:S02]  /*8370*/  SYNCS.PHASECHK.TRANS64.TRYWAIT P0, [R3+URZ], R0 ;  /* 0x00000000030075a7 */ /* 0x0022a4000800017f */
[----:B--2---:R-:W-:Y:S05]  /*8380*/  @!P0 NANOSLEEP.SYNCS 0x989680 ;  /* 0x009896800000895d */ /* 0x004fea0003900000 */
[----:B------:R-:W2:Y:S02]  /*8390*/  @!P0 SYNCS.PHASECHK.TRANS64 P0, [R3+URZ], R0 ;  /* 0x00000000030085a7 */ /* 0x000ea4000800007f */
[----:B--2---:R-:W-:Y:S05]  /*83a0*/  @!P0 BRA `(.L_x_180) ;  /* 0xfffffffc00f08947 */ /* 0x004fea000383ffff */
.L_x_177:
[----:B------:R-:W-:Y:S05]  /*83b0*/  BSYNC B0 ;  /* 0x0000000000007941 */ /* 0x000fea0003800000 */
.L_x_176:
[----:B------:R-:W-:Y:S05]  /*83c0*/  EXIT ;  /* 0x000000000000794d */ /* 0x000fea0003800000 */
.L_x_14:
[----:B0-----:R0:W1:Y:S02]  /*83d0*/  SYNCS.PHASECHK.TRANS64.TRYWAIT P0, [R95+URZ+-0x8], R0 ;  /* 0xfffff8005f0075a7 */ /* 0x001064000800017f */
[----:B-1----:R-:W-:Y:S05]  /*83e0*/  @!P0 NANOSLEEP.SYNCS 0x989680 ;  /* 0x009896800000895d */ /* 0x002fea0003900000 */
[----:B------:R-:W1:Y:S02]  /*83f0*/  @!P0 SYNCS.PHASECHK.TRANS64 P0, [R95+URZ+-0x8], R0 ;  /* 0xfffff8005f0085a7 */ /* 0x000e64000800007f */
[----:B-1----:R-:W-:Y:S05]  /*8400*/  @!P0 BRA `(.L_x_14) ;  /* 0xfffffffc00f08947 */ /* 0x002fea000383ffff */
[----:B------:R-:W-:Y:S05]  /*8410*/  BRA `(.L_x_181) ;  /* 0xffffff9000807947 */ /* 0x000fea000383ffff */
.L_x_19:
[----:B-1----:R1:W2:Y:S02]  /*8420*/  SYNCS.PHASECHK.TRANS64.TRYWAIT P1, [R3+URZ], R0 ;  /* 0x00000000030075a7 */ /* 0x0022a4000802017f */
[----:B--2---:R-:W-:Y:S05]  /*8430*/  @!P1 NANOSLEEP.SYNCS 0x989680 ;  /* 0x009896800000995d */ /* 0x004fea0003900000 */
[----:B------:R-:W2:Y:S02]  /*8440*/  @!P1 SYNCS.PHASECHK.TRANS64 P1, [R3+URZ], R0 ;  /* 0x00000000030095a7 */ /* 0x000ea4000802007f */
[----:B--2---:R-:W-:Y:S05]  /*8450*/  @!P1 BRA `(.L_x_19) ;  /* 0xfffffffc00f09947 */ /* 0x004fea000383ffff */
[----:B------:R-:W-:Y:S05]  /*8460*/  BRA `(.L_x_18) ;  /* 0xffffff9000f87947 */ /* 0x000fea000383ffff */
.L_x_24:
[----:B-1----:R-:W-:-:S04]  /*8470*/  IMAD.U32 R4, RZ, RZ, UR4 ;  /* 0x00000004ff047e24 */ /* 0x002fc8000f8e00ff */
[----:B------:R1:W2:Y:S03]  /*8480*/  SYNCS.PHASECHK.TRANS64.TRYWAIT P1, [R4+URZ], R3 ;  /* 0x00000003040075a7 */ /* 0x0002a6000802017f */
[----:B--2---:R-:W-:Y:S05]  /*8490*/  @!P1 NANOSLEEP.SYNCS 0x989680 ;  /* 0x009896800000995d */ /* 0x004fea0003900000 */
[----:B------:R-:W2:Y:S02]  /*84a0*/  @!P1 SYNCS.PHASECHK.TRANS64 P1, [R4+URZ], R3 ;  /* 0x00000003040095a7 */ /* 0x000ea4000802007f */
[----:B--2---:R-:W-:Y:S05]  /*84b0*/  @!P1 BRA `(.L_x_24) ;  /* 0xfffffffc00ec9947 */ /* 0x004fea000383ffff */
[----:B------:R-:W-:Y:S05]  /*84c0*/  BRA `(.L_x_23) ;  /* 0xffffff9c00187947 */ /* 0x000fea000383ffff */
.L_x_30:
[----:B0-----:R0:W1:Y:S02]  /*84d0*/  SYNCS.PHASECHK.TRANS64.TRYWAIT P0, [R95+URZ+0x8], R0 ;  /* 0x000008005f0075a7 */ /* 0x001064000800017f */
[----:B-1----:R-:W-:Y:S05]  /*84e0*/  @!P0 NANOSLEEP.SYNCS 0x989680 ;  /* 0x009896800000895d */ /* 0x002fea0003900000 */
[----:B------:R-:W1:Y:S02]  /*84f0*/  @!P0 SYNCS.PHASECHK.TRANS64 P0, [R95+URZ+0x8], R0 ;  /* 0x000008005f0085a7 */ /* 0x000e64000800007f */
[----:B-1----:R-:W-:Y:S05]  /*8500*/  @!P0 BRA `(.L_x_30) ;  /* 0xfffffffc00f08947 */ /* 0x002fea000383ffff */
[----:B------:R-:W-:Y:S05]  /*8510*/  BRA `(.L_x_182) ;  /* 0xffffffa400707947 */ /* 0x000fea000383ffff */
.L_x_163:
[----:B------:R-:W-:Y:S01]  /*8520*/  BSSY B1, `(.L_x_183) ;  /* 0x0000006000017945 */ /* 0x000fe20003800000 */
[----:B------:R-:W-:-:S07]  /*8530*/  IMAD.MOV.U32 R15, RZ, RZ, -0x1 ;  /* 0xffffffffff0f7424 */ /* 0x000fce00078e00ff */
[----:B------:R-:W-:Y:S05]  /*8540*/  WARPSYNC.COLLECTIVE R15, `(.L_x_184) ;  /* 0x000000000f0c7348 */ /* 0x000fea0003c00000 */
[----:B------:R-:W-:Y:S02]  /*8550*/  ELECT P6, UR62, PT ;  /* 0x00000000003e782f */ /* 0x000fe400038c0000 */
[----:B------:R-:W-:Y:S01]  /*8560*/  MOV R14, UR62 ;  /* 0x0000003e000e7c02 */ /* 0x000fe20008000f00 */
[----:B------:R-:W-:Y:S10]  /*8570*/  ENDCOLLECTIVE ;  /* 0x000000000000791b */ /* 0x000ff40003800000 */
.L_x_184:
[----:B------:R-:W-:Y:S05]  /*8580*/  BSYNC B1 ;  /* 0x0000000000017941 */ /* 0x000fea0003800000 */
.L_x_183:
[----:B------:R-:W-:Y:S05]  /*8590*/  BRA `(.L_x_185) ;  /* 0xffffffec00c47947 */ /* 0x000fea000383ffff */
.L_x_166:
[----:B-1----:R1:W2:Y:S02]  /*85a0*/  SYNCS.PHASECHK.TRANS64.TRYWAIT P1, [R7+URZ+0x10], R4 ;  /* 0x00001004070075a7 */ /* 0x0022a4000802017f */
[----:B--2---:R-:W-:Y:S05]  /*85b0*/  @!P1 NANOSLEEP.SYNCS 0x989680 ;  /* 0x009896800000995d */ /* 0x004fea0003900000 */
[----:B------:R-:W2:Y:S02]  /*85c0*/  @!P1 SYNCS.PHASECHK.TRANS64 P1, [R7+URZ+0x10], R4 ;  /* 0x00001004070095a7 */ /* 0x000ea4000802007f */
[----:B--2---:R-:W-:Y:S05]  /*85d0*/  @!P1 BRA `(.L_x_166) ;  /* 0xfffffffc00f09947 */ /* 0x004fea000383ffff */
[----:B------:R-:W-:Y:S05]  /*85e0*/  BRA `(.L_x_186) ;  /* 0xffffffec00f87947 */ /* 0x000fea000383ffff */
.L_x_175:
[----:B------:R-:W-:Y:S01]  /*85f0*/  BSSY B0, `(.L_x_187) ;  /* 0x0000006000007945 */ /* 0x000fe20003800000 */
[----:B------:R-:W-:-:S07]  /*8600*/  IMAD.MOV.U32 R15, RZ, RZ, -0x1 ;  /* 0xffffffffff0f7424 */ /* 0x000fce00078e00ff */
[----:B------:R-:W-:Y:S05]  /*8610*/  WARPSYNC.COLLECTIVE R15, `(.L_x_188) ;  /* 0x000000000f0c7348 */ /* 0x000fea0003c00000 */
[----:B------:R-:W-:Y:S02]  /*8620*/  ELECT P6, UR62, PT ;  /* 0x00000000003e782f */ /* 0x000fe400038c0000 */
[----:B------:R-:W-:Y:S01]  /*8630*/  MOV R14, UR62 ;  /* 0x0000003e000e7c02 */ /* 0x000fe20008000f00 */
[----:B------:R-:W-:Y:S10]  /*8640*/  ENDCOLLECTIVE ;  /* 0x000000000000791b */ /* 0x000ff40003800000 */
.L_x_188:
[----:B------:R-:W-:Y:S05]  /*8650*/  BSYNC B0 ;  /* 0x0000000000007941 */ /* 0x000fea0003800000 */
.L_x_187:
[----:B------:R-:W-:Y:S05]  /*8660*/  BRA `(.L_x_189) ;  /* 0xfffffff800e87947 */ /* 0x000fea000383ffff */
.L_x_179:
[----:B0-----:R0:W1:Y:S02]  /*8670*/  SYNCS.PHASECHK.TRANS64.TRYWAIT P0, [R7+URZ], R2 ;  /* 0x00000002070075a7 */ /* 0x001064000800017f */
[----:B-1----:R-:W-:Y:S05]  /*8680*/  @!P0 NANOSLEEP.SYNCS 0x989680 ;  /* 0x009896800000895d */ /* 0x002fea0003900000 */
[----:B------:R-:W1:Y:S02]  /*8690*/  @!P0 SYNCS.PHASECHK.TRANS64 P0, [R7+URZ], R2 ;  /* 0x00000002070085a7 */ /* 0x000e64000800007f */
[----:B-1----:R-:W-:Y:S05]  /*86a0*/  @!P0 BRA `(.L_x_179) ;  /* 0xfffffffc00f08947 */ /* 0x002fea000383ffff */
[----:B------:R-:W-:Y:S05]  /*86b0*/  BRA `(.L_x_190) ;  /* 0xfffffffc00247947 */ /* 0x000fea000383ffff */
.L_x_191:
[----:B------:R-:W-:-:S00]  /*86c0*/  BRA `(.L_x_191) ;  /* 0xfffffffc00fc7947 */ /* 0x000fc0000383ffff */
[----:B------:R-:W-:-:S00]  /*86d0*/  NOP ;  /* 0x0000000000007918 */ /* 0x000fc00000000000 */
        /* <DEDUP_REMOVED lines=10> */
.L_x_192:


//--------------------- .nv.global.init           --------------------------
	.section	.nv.global.init,"aw",@progbits
.nv.global.init:
	.type		$str$22,@object
	.size		$str$22,($str$23 - $str$22)
$str$22:
        /*0000*/ 	.byte	0x6b, 0x5f, 0x74, 0x69, 0x6c, 0x65, 0x5f, 0x63, 0x6f, 0x75, 0x6e, 0x74, 0x20, 0x3e, 0x3d, 0x20
        /*0010*/ 	.byte	0x31, 0x00
	.type		$str$23,@object
	.size		$str$23,(__unnamed_1 - $str$23)
$str$23:
        /*0012*/ 	.byte	0x2f, 0x74, 0x6d, 0x70, 0x2f, 0x63, 0x75, 0x74, 0x6c, 0x61, 0x73, 0x73, 0x5f, 0x73, 0x77, 0x65
        /*0022*/ 	.byte	0x65, 0x70, 0x5f, 0x73, 0x72, 0x63, 0x2f, 0x69, 0x6e, 0x63, 0x6c, 0x75, 0x64, 0x65, 0x2f, 0x63
        /*0032*/ 	.byte	0x75, 0x74, 0x6c, 0x61, 0x73, 0x73, 0x2f, 0x67, 0x65, 0x6d, 0x6d, 0x2f, 0x63, 0x6f, 0x6c, 0x6c
        /*0042*/ 	.byte	0x65, 0x63, 0x74, 0x69, 0x76, 0x65, 0x2f, 0x73, 0x6d, 0x39, 0x30, 0x5f, 0x6d, 0x6d, 0x61, 0x5f
        /*0052*/ 	.byte	0x74, 0x6d, 0x61, 0x5f, 0x67, 0x6d, 0x6d, 0x61, 0x5f, 0x73, 0x73, 0x5f, 0x77, 0x61, 0x72, 0x70
        /*0062*/ 	.byte	0x73, 0x70, 0x65, 0x63, 0x69, 0x61, 0x6c, 0x69, 0x7a, 0x65, 0x64, 0x2e, 0x68, 0x70, 0x70, 0x00
	.type		__unnamed_1,@object
	.size		__unnamed_1,(.L_0 - __unnamed_1)
__unnamed_1:
        /*0072*/ 	.byte	0x76, 0x6f, 0x69, 0x64, 0x20, 0x63, 0x75, 0x74, 0x6c, 0x61, 0x73, 0x73, 0x3a, 0x3a, 0x67, 0x65
        /* <DEDUP_REMOVED lines=176> */
        /*0b82*/ 	.byte	0x3a, 0x3a, 0x69, 0x64, 0x65, 0x6e, 0x74, 0x69, 0x74, 0x79, 0x5d, 0x00
.L_0:


//--------------------- .nv.shared._ZN7cutlass13device_kernelINS_4gemm6kernel13GemmUniversalIN4cute5tupleIJiiiiEEENS1_10collective13CollectiveMmaINS1_34MainloopSm90TmaGmmaWarpSpecializedILi2ENS5_IJNS4_1CILi1EEESB_SB_EEENS1_32KernelTmaWarpSpecializedPingpongEEENS5_IJNSA_ILi64EEENSA_ILi128EEESG_EEENS_10tfloat32_tENS5_IJlSB_lEEESI_SJ_NS4_8TiledMMAINS4_8MMA_AtomIJNS4_4SM904GMMA30MMA_64x128x8_F32TF32TF32_SS_TNILNSN_7ScaleInE1ELSP_1EEEEEENS4_6LayoutISC_NS5_IJNSA_ILi0EEEST_ST_EEEEENS5_IJNS4_10UnderscoreESW_SW_EEEEENS4_13SM90_TMA_LOADENS4_14ComposedLayoutINS4_7SwizzleILi3ELi4ELi3EEENS4_18smem_ptr_flag_bitsILi32EEENSS_INS5_IJNSA_ILi8EEENSA_ILi32EEEEEENS5_IJS16_SB_EEEEEEEvNS4_8identityESZ_S1A_vS1B_EENS_8epilogue10collective6detail29Sm90TmaWarpSpecializedAdapterINS1E_15DefaultEpilogueISI_SJ_SJ_NS1D_6thread17LinearCombinationISI_Li1EffLNS1I_9ScaleType4KindE0ELNS_15FloatRoundStyleE2ESI_EENS1_15EpilogueDefaultEEEEEvvEEEEvNT_6ParamsE --------------------------
	.section	.nv.shared._ZN7cutlass13device_kernelINS_4gemm6kernel13GemmUniversalIN4cute5tupleIJiiiiEEENS1_10collective13CollectiveMmaINS1_34MainloopSm90TmaGmmaWarpSpecializedILi2ENS5_IJNS4_1CILi1EEESB_SB_EEENS1_32KernelTmaWarpSpecializedPingpongEEENS5_IJNSA_ILi64EEENSA_ILi128EEESG_EEENS_10tfloat32_tENS5_IJlSB_lEEESI_SJ_NS4_8TiledMMAINS4_8MMA_AtomIJNS4_4SM904GMMA30MMA_64x128x8_F32TF32TF32_SS_TNILNSN_7ScaleInE1ELSP_1EEEEEENS4_6LayoutISC_NS5_IJNSA_ILi0EEEST_ST_EEEEENS5_IJNS4_10UnderscoreESW_SW_EEEEENS4_13SM90_TMA_LOADENS4_14ComposedLayoutINS4_7SwizzleILi3ELi4ELi3EEENS4_18smem_ptr_flag_bitsILi32EEENSS_INS5_IJNSA_ILi8EEENSA_ILi32EEEEEENS5_IJS16_SB_EEEEEEEvNS4_8identityESZ_S1A_vS1B_EENS_8epilogue10collective6detail29Sm90TmaWarpSpecializedAdapterINS1E_15DefaultEpilogueISI_SJ_SJ_NS1D_6thread17LinearCombinationISI_Li1EffLNS1I_9ScaleType4KindE0ELNS_15FloatRoundStyleE2ESI_EENS1_15EpilogueDefaultEEEEEvvEEEEvNT_6ParamsE,"aw",@nobits
	.sectionflags	@""
	.align	16
	.zero		1024


//--------------------- .nv.shared.reserved.0     --------------------------
	.section	.nv.shared.reserved.0,"aw",@nobits
	.weak		__nv_reservedSMEM_offset_0_alias
	.size		__nv_reservedSMEM_offset_0_alias, 0, 0
	.other		__nv_reservedSMEM_offset_0_alias,@"STO_CUDA_RESERVED_SHARED STV_DEFAULT"
__nv_reservedSMEM_offset_0_alias:
	.zero		0


//--------------------- .nv.global                --------------------------
	.section	.nv.global,"aw",@nobits
.nv.global:
	.type		_ZN39_INTERNAL_0bcaa8af_4_k_cu_c11194dd_57314cute1_E,@object
	.size		_ZN39_INTERNAL_0bcaa8af_4_k_cu_c11194dd_57314cute1_E,(_ZN39_INTERNAL_0bcaa8af_4_k_cu_c11194dd_57314cuda3std3__45__cpo6cbeginE - _ZN39_INTERNAL_0bcaa8af_4_k_cu_c11194dd_57314cute1_E)
_ZN39_INTERNAL_0bcaa8af_4_k_cu_c11194dd_57314cute1_E:
	.zero		1
	.type		_ZN39_INTERNAL_0bcaa8af_4_k_cu_c11194dd_57314cuda3std3__45__cpo6cbeginE,@object
	.size		_ZN39_INTERNAL_0bcaa8af_4_k_cu_c11194dd_57314cuda3std3__45__cpo6cbeginE,(_ZN39_INTERNAL_0bcaa8af_4_k_cu_c11194dd_57314cuda3std3__48in_placeE - _ZN39_INTERNAL_0bcaa8af_4_k_cu_c11194dd_57314cuda3std3__45__cpo6cbeginE)
_ZN39_INTERNAL_0bcaa8af_4_k_cu_c11194dd_57314cuda3std3__45__cpo6cbeginE:
	.zero		1
	.type		_ZN39_INTERNAL_0bcaa8af_4_k_cu_c11194dd_57314cuda3std3__48in_placeE,@object
	.size		_ZN39_INTERNAL_0bcaa8af_4_k_cu_c11194dd_57314cuda3std3__48in_placeE,(_ZN39_INTERNAL_0bcaa8af_4_k_cu_c11194dd_57314cuda3std6ranges3__45__cpo9iter_moveE - _ZN39_INTERNAL_0bcaa8af_4_k_cu_c11194dd_57314cuda3std3__48in_placeE)
_ZN39_INTERNAL_0bcaa8af_4_k_cu_c11194dd_57314cuda3std3__48in_placeE:
	.zero		1
	.type		_ZN39_INTERNAL_0bcaa8af_4_k_cu_c11194dd_57314cuda3std6ranges3__45__cpo9iter_moveE,@object
	.size		_ZN39_INTERNAL_0bcaa8af_4_k_cu_c11194dd_57314cuda3std6ranges3__45__cpo9iter_moveE,(_ZN39_INTERNAL_0bcaa8af_4_k_cu_c11194dd_57314cuda3std3__45__cpo5beginE - _ZN39_INTERNAL_0bcaa8af_4_k_cu_c11194dd_57314cuda3std6ranges3__45__cpo9iter_moveE)
_ZN39_INTERNAL_0bcaa8af_4_k_cu_c11194dd_57314cuda3std6ranges3__45__cpo9iter_moveE:
	.zero		1
	.type		_ZN39_INTERNAL_0bcaa8af_4_k_cu_c11194dd_57314cuda3std3__45__cpo5beginE,@object
	.size		_ZN39_INTERNAL_0bcaa8af_4_k_cu_c11194dd_57314cuda3std3__45__cpo5beginE,(_ZN39_INTERNAL_0bcaa8af_4_k_cu_c11194dd_57314cuda3std3__441_GLOBAL__N__0bcaa8af_4_k_cu_c11194dd_57316ignoreE - _ZN39_INTERNAL_0bcaa8af_4_k_cu_c11194dd_57314cuda3std3__45__cpo5beginE)
_ZN39_INTERNAL_0bcaa8af_4_k_cu_c11194dd_57314cuda3std3__45__cpo5beginE:
	.zero		1
	.type		_ZN39_INTERNAL_0bcaa8af_4_k_cu_c11194dd_57314cuda3std3__441_GLOBAL__N__0bcaa8af_4_k_cu_c11194dd_57316ignoreE,@object
	.size		_ZN39_INTERNAL_0bcaa8af_4_k_cu_c11194dd_57314cuda3std3__441_GLOBAL__N__0bcaa8af_4_k_cu_c11194dd_57316ignoreE,(_ZN39_INTERNAL_0bcaa8af_4_k_cu_c11194dd_57314cute7productE - _ZN39_INTERNAL_0bcaa8af_4_k_cu_c11194dd_57314cuda3std3__441_GLOBAL__N__0bcaa8af_4_k_cu_c11194dd_57316ignoreE)
_ZN39_INTERNAL_0bcaa8af_4_k_cu_c11194dd_57314cuda3std3__441_GLOBAL__N__0bcaa8af_4_k_cu_c11194dd_57316ignoreE:
	.zero		1
	.type		_ZN39_INTERNAL_0bcaa8af_4_k_cu_c11194dd_57314cute7productE,@object
	.size		_ZN39_INTERNAL_0bcaa8af_4_k_cu_c11194dd_57314cute7productE,(_ZN39_INTERNAL_0bcaa8af_4_k_cu_c11194dd_57314cuda3std3__45__cpo3endE - _ZN39_INTERNAL_0bcaa8af_4_k_cu_c11194dd_57314cute7productE)
_ZN39_INTERNAL_0bcaa8af_4_k_cu_c11194dd_57314cute7productE:
	.zero		1
	.type		_ZN39_INTERNAL_0bcaa8af_4_k_cu_c11194dd_57314cuda3std3__45__cpo3endE,@object
	.size		_ZN39_INTERNAL_0bcaa8af_4_k_cu_c11194dd_57314cuda3std3__45__cpo3endE,(_ZN39_INTERNAL_0bcaa8af_4_k_cu_c11194dd_57314cuda3std3__419piecewise_constructE - _ZN39_INTERNAL_0bcaa8af_4_k_cu_c11194dd_57314cuda3std3__45__cpo3endE)
_ZN39_INTERNAL_0bcaa8af_4_k_cu_c11194dd_57314cuda3std3__45__cpo3endE:
	.zero		1
	.type		_ZN39_INTERNAL_0bcaa8af_4_k_cu_c11194dd_57314cuda3std3__419piecewise_constructE,@object
	.size		_ZN39_INTERNAL_0bcaa8af_4_k_cu_c11194dd_57314cuda3std3__419piecewise_constructE,(_ZN39_INTERNAL_0bcaa8af_4_k_cu_c11194dd_57314cuda3std3__45__cpo4cendE - _ZN39_INTERNAL_0bcaa8af_4_k_cu_c11194dd_57314cuda3std3__419piecewise_constructE)
_ZN39_INTERNAL_0bcaa8af_4_k_cu_c11194dd_57314cuda3std3__419piecewise_constructE:
	.zero		1
	.type		_ZN39_INTERNAL_0bcaa8af_4_k_cu_c11194dd_57314cuda3std3__45__cpo4cendE,@object
	.size		_ZN39_INTERNAL_0bcaa8af_4_k_cu_c11194dd_57314cuda3std3__45__cpo4cendE,(_ZN39_INTERNAL_0bcaa8af_4_k_cu_c11194dd_57314cuda3std6ranges3__45__cpo4swapE - _ZN39_INTERNAL_0bcaa8af_4_k_cu_c11194dd_57314cuda3std3__45__cpo4cendE)
_ZN39_INTERNAL_0bcaa8af_4_k_cu_c11194dd_57314cuda3std3__45__cpo4cendE:
	.zero		1
	.type		_ZN39_INTERNAL_0bcaa8af_4_k_cu_c11194dd_57314cuda3std6ranges3__45__cpo4swapE,@object
	.size		_ZN39_INTERNAL_0bcaa8af_4_k_cu_c11194dd_57314cuda3std6ranges3__45__cpo4swapE,(.L_8 - _ZN39_INTERNAL_0bcaa8af_4_k_cu_c11194dd_57314cuda3std6ranges3__45__cpo4swapE)
_ZN39_INTERNAL_0bcaa8af_4_k_cu_c11194dd_57314cuda3std6ranges3__45__cpo4swapE:
	.zero		1
.L_8:


//--------------------- .nv.constant0._ZN7cutlass13device_kernelINS_4gemm6kernel13GemmUniversalIN4cute5tupleIJiiiiEEENS1_10collective13CollectiveMmaINS1_34MainloopSm90TmaGmmaWarpSpecializedILi2ENS5_IJNS4_1CILi1EEESB_SB_EEENS1_32KernelTmaWarpSpecializedPingpongEEENS5_IJNSA_ILi64EEENSA_ILi128EEESG_EEENS_10tfloat32_tENS5_IJlSB_lEEESI_SJ_NS4_8TiledMMAINS4_8MMA_AtomIJNS4_4SM904GMMA30MMA_64x128x8_F32TF32TF32_SS_TNILNSN_7ScaleInE1ELSP_1EEEEEENS4_6LayoutISC_NS5_IJNSA_ILi0EEEST_ST_EEEEENS5_IJNS4_10UnderscoreESW_SW_EEEEENS4_13SM90_TMA_LOADENS4_14ComposedLayoutINS4_7SwizzleILi3ELi4ELi3EEENS4_18smem_ptr_flag_bitsILi32EEENSS_INS5_IJNSA_ILi8EEENSA_ILi32EEEEEENS5_IJS16_SB_EEEEEEEvNS4_8identityESZ_S1A_vS1B_EENS_8epilogue10collective6detail29Sm90TmaWarpSpecializedAdapterINS1E_15DefaultEpilogueISI_SJ_SJ_NS1D_6thread17LinearCombinationISI_Li1EffLNS1I_9ScaleType4KindE0ELNS_15FloatRoundStyleE2ESI_EENS1_15EpilogueDefaultEEEEEvvEEEEvNT_6ParamsE --------------------------
	.section	.nv.constant0._ZN7cutlass13device_kernelINS_4gemm6kernel13GemmUniversalIN4cute5tupleIJiiiiEEENS1_10collective13CollectiveMmaINS1_34MainloopSm90TmaGmmaWarpSpecializedILi2ENS5_IJNS4_1CILi1EEESB_SB_EEENS1_32KernelTmaWarpSpecializedPingpongEEENS5_IJNSA_ILi64EEENSA_ILi128EEESG_EEENS_10tfloat32_tENS5_IJlSB_lEEESI_SJ_NS4_8TiledMMAINS4_8MMA_AtomIJNS4_4SM904GMMA30MMA_64x128x8_F32TF32TF32_SS_TNILNSN_7ScaleInE1ELSP_1EEEEEENS4_6LayoutISC_NS5_IJNSA_ILi0EEEST_ST_EEEEENS5_IJNS4_10UnderscoreESW_SW_EEEEENS4_13SM90_TMA_LOADENS4_14ComposedLayoutINS4_7SwizzleILi3ELi4ELi3EEENS4_18smem_ptr_flag_bitsILi32EEENSS_INS5_IJNSA_ILi8EEENSA_ILi32EEEEEENS5_IJS16_SB_EEEEEEEvNS4_8identityESZ_S1A_vS1B_EENS_8epilogue10collective6detail29Sm90TmaWarpSpecializedAdapterINS1E_15DefaultEpilogueISI_SJ_SJ_NS1D_6thread17LinearCombinationISI_Li1EffLNS1I_9ScaleType4KindE0ELNS_15FloatRoundStyleE2ESI_EENS1_15EpilogueDefaultEEEEEvvEEEEvNT_6ParamsE,"a",@progbits
	.sectionflags	@""
	.align	4
.nv.constant0._ZN7cutlass13device_kernelINS_4gemm6kernel13GemmUniversalIN4cute5tupleIJiiiiEEENS1_10collective13CollectiveMmaINS1_34MainloopSm90TmaGmmaWarpSpecializedILi2ENS5_IJNS4_1CILi1EEESB_SB_EEENS1_32KernelTmaWarpSpecializedPingpongEEENS5_IJNSA_ILi64EEENSA_ILi128EEESG_EEENS_10tfloat32_tENS5_IJlSB_lEEESI_SJ_NS4_8TiledMMAINS4_8MMA_AtomIJNS4_4SM904GMMA30MMA_64x128x8_F32TF32TF32_SS_TNILNSN_7ScaleInE1ELSP_1EEEEEENS4_6LayoutISC_NS5_IJNSA_ILi0EEEST_ST_EEEEENS5_IJNS4_10UnderscoreESW_SW_EEEEENS4_13SM90_TMA_LOADENS4_14ComposedLayoutINS4_7SwizzleILi3ELi4ELi3EEENS4_18smem_ptr_flag_bitsILi32EEENSS_INS5_IJNSA_ILi8EEENSA_ILi32EEEEEENS5_IJS16_SB_EEEEEEEvNS4_8identityESZ_S1A_vS1B_EENS_8epilogue10collective6detail29Sm90TmaWarpSpecializedAdapterINS1E_15DefaultEpilogueISI_SJ_SJ_NS1D_6thread17LinearCombinationISI_Li1EffLNS1I_9ScaleType4KindE0ELNS_15FloatRoundStyleE2ESI_EENS1_15EpilogueDefaultEEEEEvvEEEEvNT_6ParamsE:
	.zero		1664


//--------------------- SYMBOLS --------------------------

	.type		.nv.reservedSmem.offset0,@object
	.size		.nv.reservedSmem.offset0,0x4
	.type		__assertfail,@function
